//
// Generated by NVIDIA NVVM Compiler
//
// Compiler Build ID: CL-36424714
// Cuda compilation tools, release 13.0, V13.0.88
// Based on NVVM 20.0.0
//

.version 9.0
.target sm_100
.address_size 64

	// .globl	main_kernel0
.extern .shared .align 16 .b8 buf_dyn_shmem[];

.visible .entry main_kernel0(
	.param .u64 .ptr .align 1 main_kernel0_param_0,
	.param .u64 .ptr .align 1 main_kernel0_param_1,
	.param .u64 .ptr .align 1 main_kernel0_param_2
)
.maxntid 512
{
	.reg .pred 	%p<8>;
	.reg .b32 	%r<343>;
	.reg .b32 	%f<1640>;
	.reg .b64 	%rd<72>;

	ld.param.u64 	%rd8, [main_kernel0_param_0];
	mov.u32 	%r1, %tid.x;
	setp.gt.u32 	%p2, %r1, 447;
	shr.u32 	%r2, %r1, 2;
	mul.lo.s32 	%r38, %r2, 80;
	shr.u32 	%r39, %r1, 1;
	and.b32  	%r3, %r39, 1;
	shl.b32 	%r40, %r1, 5;
	and.b32  	%r41, %r40, 64;
	shl.b32 	%r4, %r1, 3;
	and.b32  	%r5, %r4, 8;
	mov.u32 	%r6, %ctaid.x;
	mul.hi.u32 	%r42, %r6, -1840700269;
	shr.u32 	%r7, %r42, 2;
	mul.lo.s32 	%r8, %r7, 100352;
	mad.lo.s32 	%r43, %r2, 896, %r8;
	shl.b32 	%r9, %r1, 1;
	and.b32  	%r44, %r9, 6;
	or.b32  	%r10, %r43, %r44;
	or.b32  	%r45, %r38, %r5;
	add.s32 	%r46, %r45, %r41;
	cvt.u64.u32 	%rd11, %r46;
	mov.u32 	%r337, buf_dyn_shmem;
	cvt.u64.u32 	%rd12, %r337;
	cvta.shared.u64 	%rd13, %rd12;
	add.s64 	%rd1, %rd13, %rd11;
	@%p2 bra 	$L__BB0_2;
	add.s64 	%rd14, %rd1, 20480;
	// begin inline asm
	{ .reg .u64 addr; cvta.to.shared.u64 addr, %rd14; cvt.u32.u64 %r48, addr; }

	// end inline asm
	mul.wide.u32 	%rd18, %r10, 4;
	add.s64 	%rd15, %rd8, %rd18;
	// begin inline asm
	cp.async.ca.shared.global [%r48], [%rd15], 4;
	// end inline asm
	add.s64 	%rd16, %rd1, 20484;
	// begin inline asm
	{ .reg .u64 addr; cvta.to.shared.u64 addr, %rd16; cvt.u32.u64 %r50, addr; }

	// end inline asm
	add.s64 	%rd17, %rd15, 4;
	// begin inline asm
	cp.async.ca.shared.global [%r50], [%rd17], 4;
	// end inline asm
$L__BB0_2:
	ld.param.u64 	%rd68, [main_kernel0_param_1];
	setp.gt.u32 	%p3, %r1, 447;
	and.b32  	%r54, %r4, 3840;
	shl.b32 	%r55, %r3, 7;
	shl.b32 	%r56, %r2, 4;
	and.b32  	%r57, %r56, 112;
	or.b32  	%r58, %r5, %r54;
	or.b32  	%r59, %r58, %r55;
	or.b32  	%r60, %r59, %r57;
	cvt.u64.u32 	%rd21, %r60;
	cvta.shared.u64 	%rd23, %rd12;
	add.s64 	%rd19, %rd23, %rd21;
	// begin inline asm
	{ .reg .u64 addr; cvta.to.shared.u64 addr, %rd19; cvt.u32.u64 %r52, addr; }

	// end inline asm
	shr.u32 	%r11, %r1, 6;
	mul.lo.s32 	%r12, %r11, 896;
	mul.lo.s32 	%r64, %r7, 7;
	sub.s32 	%r65, %r6, %r64;
	shl.b32 	%r13, %r65, 7;
	add.s32 	%r66, %r12, %r13;
	and.b32  	%r14, %r9, 126;
	or.b32  	%r67, %r66, %r14;
	mul.wide.u32 	%rd24, %r67, 4;
	add.s64 	%rd20, %rd68, %rd24;
	// begin inline asm
	cp.async.ca.shared.global [%r52], [%rd20], 8;
	// end inline asm
	// begin inline asm
	cp.async.commit_group;
	// end inline asm
	mul.wide.u32 	%rd25, %r10, 4;
	add.s64 	%rd4, %rd8, %rd25;
	@%p3 bra 	$L__BB0_4;
	add.s64 	%rd26, %rd1, 29440;
	// begin inline asm
	{ .reg .u64 addr; cvta.to.shared.u64 addr, %rd26; cvt.u32.u64 %r68, addr; }

	// end inline asm
	add.s64 	%rd27, %rd4, 32;
	// begin inline asm
	cp.async.ca.shared.global [%r68], [%rd27], 4;
	// end inline asm
	add.s64 	%rd28, %rd1, 29444;
	// begin inline asm
	{ .reg .u64 addr; cvta.to.shared.u64 addr, %rd28; cvt.u32.u64 %r70, addr; }

	// end inline asm
	add.s64 	%rd29, %rd4, 36;
	// begin inline asm
	cp.async.ca.shared.global [%r70], [%rd29], 4;
	// end inline asm
$L__BB0_4:
	setp.gt.u32 	%p4, %r1, 447;
	add.s64 	%rd30, %rd19, 4096;
	// begin inline asm
	{ .reg .u64 addr; cvta.to.shared.u64 addr, %rd30; cvt.u32.u64 %r72, addr; }

	// end inline asm
	add.s64 	%rd31, %rd20, 28672;
	// begin inline asm
	cp.async.ca.shared.global [%r72], [%rd31], 8;
	// end inline asm
	// begin inline asm
	cp.async.commit_group;
	// end inline asm
	@%p4 bra 	$L__BB0_6;
	add.s64 	%rd32, %rd1, 38400;
	// begin inline asm
	{ .reg .u64 addr; cvta.to.shared.u64 addr, %rd32; cvt.u32.u64 %r74, addr; }

	// end inline asm
	add.s64 	%rd33, %rd4, 64;
	// begin inline asm
	cp.async.ca.shared.global [%r74], [%rd33], 4;
	// end inline asm
	add.s64 	%rd34, %rd1, 38404;
	// begin inline asm
	{ .reg .u64 addr; cvta.to.shared.u64 addr, %rd34; cvt.u32.u64 %r76, addr; }

	// end inline asm
	add.s64 	%rd35, %rd4, 68;
	// begin inline asm
	cp.async.ca.shared.global [%r76], [%rd35], 4;
	// end inline asm
$L__BB0_6:
	setp.gt.u32 	%p5, %r1, 447;
	add.s64 	%rd36, %rd19, 8192;
	// begin inline asm
	{ .reg .u64 addr; cvta.to.shared.u64 addr, %rd36; cvt.u32.u64 %r78, addr; }

	// end inline asm
	add.s64 	%rd37, %rd20, 57344;
	// begin inline asm
	cp.async.ca.shared.global [%r78], [%rd37], 8;
	// end inline asm
	// begin inline asm
	cp.async.commit_group;
	// end inline asm
	@%p5 bra 	$L__BB0_8;
	add.s64 	%rd38, %rd1, 47360;
	// begin inline asm
	{ .reg .u64 addr; cvta.to.shared.u64 addr, %rd38; cvt.u32.u64 %r80, addr; }

	// end inline asm
	add.s64 	%rd39, %rd4, 96;
	// begin inline asm
	cp.async.ca.shared.global [%r80], [%rd39], 4;
	// end inline asm
	add.s64 	%rd40, %rd1, 47364;
	// begin inline asm
	{ .reg .u64 addr; cvta.to.shared.u64 addr, %rd40; cvt.u32.u64 %r82, addr; }

	// end inline asm
	add.s64 	%rd41, %rd4, 100;
	// begin inline asm
	cp.async.ca.shared.global [%r82], [%rd41], 4;
	// end inline asm
$L__BB0_8:
	add.s64 	%rd42, %rd19, 12288;
	// begin inline asm
	{ .reg .u64 addr; cvta.to.shared.u64 addr, %rd42; cvt.u32.u64 %r84, addr; }

	// end inline asm
	add.s64 	%rd43, %rd20, 86016;
	// begin inline asm
	cp.async.ca.shared.global [%r84], [%rd43], 8;
	// end inline asm
	// begin inline asm
	cp.async.commit_group;
	// end inline asm
	// begin inline asm
	cp.async.wait_group 3;
	// end inline asm
	bar.sync 	0;
	shr.u32 	%r92, %r1, 3;
	and.b32  	%r93, %r92, 7;
	and.b32  	%r94, %r1, 1;
	setp.eq.b32 	%p1, %r94, 1;
	selp.b32 	%r95, 5260, 5120, %p1;
	mad.lo.s32 	%r96, %r93, 280, %r95;
	shl.b32 	%r97, %r96, 2;
	add.s32 	%r98, %r337, %r97;
	ld.shared.f32 	%f1635, [%r98];
	ld.shared.f32 	%f1634, [%r98+80];
	ld.shared.f32 	%f1633, [%r98+160];
	ld.shared.f32 	%f1632, [%r98+240];
	ld.shared.f32 	%f1631, [%r98+320];
	ld.shared.f32 	%f1630, [%r98+400];
	ld.shared.f32 	%f1629, [%r98+480];
	and.b32  	%r99, %r2, 64;
	shl.b32 	%r100, %r3, 5;
	shl.b32 	%r101, %r11, 3;
	and.b32  	%r102, %r101, 24;
	and.b32  	%r103, %r1, 4;
	or.b32  	%r104, %r99, %r103;
	or.b32  	%r105, %r104, %r100;
	or.b32  	%r106, %r105, %r102;
	shl.b32 	%r107, %r106, 2;
	add.s32 	%r108, %r337, %r107;
	ld.shared.v4.f32 	{%f1636, %f1637, %f1638, %f1639}, [%r108];
	add.s32 	%r341, %r108, 4096;
	add.s64 	%rd45, %rd25, %rd8;
	add.s64 	%rd71, %rd45, 128;
	shl.b32 	%r109, %r6, 7;
	add.s32 	%r110, %r12, %r109;
	add.s32 	%r111, %r110, %r14;
	mul.lo.s32 	%r112, %r7, 896;
	sub.s32 	%r335, %r111, %r112;
	add.s32 	%r334, %r108, 3584;
	mov.b32 	%r342, 0;
	mov.f32 	%f1601, 0f00000000;
	mov.b32 	%r340, 1;
	mov.b32 	%r339, 35840;
	mov.b32 	%r338, 4;
	mov.b32 	%r336, 16384;
	mov.f32 	%f1602, %f1601;
	mov.f32 	%f1603, %f1601;
	mov.f32 	%f1604, %f1601;
	mov.f32 	%f1605, %f1601;
	mov.f32 	%f1606, %f1601;
	mov.f32 	%f1607, %f1601;
	mov.f32 	%f1608, %f1601;
	mov.f32 	%f1609, %f1601;
	mov.f32 	%f1610, %f1601;
	mov.f32 	%f1611, %f1601;
	mov.f32 	%f1612, %f1601;
	mov.f32 	%f1613, %f1601;
	mov.f32 	%f1614, %f1601;
	mov.f32 	%f1615, %f1601;
	mov.f32 	%f1616, %f1601;
	mov.f32 	%f1617, %f1601;
	mov.f32 	%f1618, %f1601;
	mov.f32 	%f1619, %f1601;
	mov.f32 	%f1620, %f1601;
	mov.f32 	%f1621, %f1601;
	mov.f32 	%f1622, %f1601;
	mov.f32 	%f1623, %f1601;
	mov.f32 	%f1624, %f1601;
	mov.f32 	%f1625, %f1601;
	mov.f32 	%f1626, %f1601;
	mov.f32 	%f1627, %f1601;
	mov.f32 	%f1628, %f1601;
$L__BB0_9:
	mov.u32 	%r113, %tid.x;
	setp.gt.u32 	%p6, %r113, 447;
	mul.hi.u32 	%r114, %r338, -858993459;
	shr.u32 	%r27, %r114, 2;
	bar.sync 	0;
	@%p6 bra 	$L__BB0_11;
	mul.lo.s32 	%r119, %r27, 44800;
	sub.s32 	%r120, %r339, %r119;
	cvt.s64.s32 	%rd50, %r120;
	shr.u32 	%r122, %r113, 2;
	mul.lo.s32 	%r123, %r122, 80;
	shl.b32 	%r124, %r113, 3;
	and.b32  	%r125, %r124, 8;
	or.b32  	%r126, %r123, %r125;
	shl.b32 	%r127, %r113, 5;
	and.b32  	%r128, %r127, 64;
	add.s32 	%r129, %r126, %r128;
	cvt.u64.u32 	%rd51, %r129;
	mov.u32 	%r130, buf_dyn_shmem;
	cvt.u64.u32 	%rd52, %r130;
	cvta.shared.u64 	%rd53, %rd52;
	add.s64 	%rd54, %rd53, %rd51;
	add.s64 	%rd55, %rd54, %rd50;
	add.s64 	%rd46, %rd55, 20480;
	// begin inline asm
	{ .reg .u64 addr; cvta.to.shared.u64 addr, %rd46; cvt.u32.u64 %r115, addr; }

	// end inline asm
	// begin inline asm
	cp.async.ca.shared.global [%r115], [%rd71], 4;
	// end inline asm
	add.s64 	%rd48, %rd55, 20484;
	// begin inline asm
	{ .reg .u64 addr; cvta.to.shared.u64 addr, %rd48; cvt.u32.u64 %r117, addr; }

	// end inline asm
	add.s64 	%rd49, %rd71, 4;
	// begin inline asm
	cp.async.ca.shared.global [%r117], [%rd49], 4;
	// end inline asm
$L__BB0_11:
	ld.param.u64 	%rd69, [main_kernel0_param_1];
	mul.hi.u32 	%r133, %r340, -858993459;
	shr.u32 	%r134, %r133, 2;
	mul.hi.u32 	%r135, %r342, -858993459;
	shr.u32 	%r136, %r135, 2;
	mul.lo.s32 	%r137, %r136, -44800;
	mad.lo.s32 	%r138, %r136, -20480, %r334;
	mul.lo.s32 	%r139, %r27, 20480;
	sub.s32 	%r140, %r336, %r139;
	cvt.s64.s32 	%rd58, %r140;
	mov.u32 	%r141, %tid.x;
	shl.b32 	%r142, %r141, 3;
	and.b32  	%r143, %r142, 3848;
	shl.b32 	%r144, %r141, 6;
	and.b32  	%r145, %r144, 128;
	or.b32  	%r146, %r143, %r145;
	shl.b32 	%r147, %r141, 2;
	and.b32  	%r148, %r147, 112;
	or.b32  	%r149, %r146, %r148;
	cvt.u64.u32 	%rd59, %r149;
	mov.u32 	%r150, buf_dyn_shmem;
	cvt.u64.u32 	%rd60, %r150;
	cvta.shared.u64 	%rd61, %rd60;
	add.s64 	%rd62, %rd61, %rd59;
	add.s64 	%rd56, %rd62, %rd58;
	// begin inline asm
	{ .reg .u64 addr; cvta.to.shared.u64 addr, %rd56; cvt.u32.u64 %r131, addr; }

	// end inline asm
	mul.wide.u32 	%rd63, %r335, 4;
	add.s64 	%rd64, %rd69, %rd63;
	add.s64 	%rd57, %rd64, 114688;
	// begin inline asm
	cp.async.ca.shared.global [%r131], [%rd57], 8;
	// end inline asm
	// begin inline asm
	cp.async.commit_group;
	// end inline asm
	// begin inline asm
	cp.async.wait_group 3;
	// end inline asm
	bar.sync 	0;
	shr.u32 	%r151, %r141, 3;
	and.b32  	%r28, %r151, 7;
	mul.lo.s32 	%r152, %r28, 1120;
	selp.b32 	%r153, 21044, 20484, %p1;
	add.s32 	%r154, %r152, %r153;
	add.s32 	%r155, %r337, %r154;
	add.s32 	%r156, %r155, %r137;
	ld.shared.f32 	%f91, [%r156];
	ld.shared.f32 	%f92, [%r156+80];
	ld.shared.f32 	%f93, [%r156+160];
	ld.shared.f32 	%f94, [%r156+240];
	ld.shared.f32 	%f95, [%r156+320];
	ld.shared.f32 	%f96, [%r156+400];
	ld.shared.f32 	%f97, [%r156+480];
	ld.shared.v4.f32 	{%f98, %f99, %f100, %f101}, [%r138+-3072];
	fma.rn.f32 	%f102, %f1636, %f1635, %f1628;
	fma.rn.f32 	%f103, %f1636, %f1634, %f1624;
	fma.rn.f32 	%f104, %f1636, %f1633, %f1620;
	fma.rn.f32 	%f105, %f1636, %f1632, %f1616;
	fma.rn.f32 	%f106, %f1636, %f1631, %f1612;
	fma.rn.f32 	%f107, %f1636, %f1630, %f1608;
	fma.rn.f32 	%f108, %f1636, %f1629, %f1604;
	fma.rn.f32 	%f109, %f1637, %f1635, %f1627;
	fma.rn.f32 	%f110, %f1637, %f1634, %f1623;
	fma.rn.f32 	%f111, %f1637, %f1633, %f1619;
	fma.rn.f32 	%f112, %f1637, %f1632, %f1615;
	fma.rn.f32 	%f113, %f1637, %f1631, %f1611;
	fma.rn.f32 	%f114, %f1637, %f1630, %f1607;
	fma.rn.f32 	%f115, %f1637, %f1629, %f1603;
	fma.rn.f32 	%f116, %f1638, %f1635, %f1626;
	fma.rn.f32 	%f117, %f1638, %f1634, %f1622;
	fma.rn.f32 	%f118, %f1638, %f1633, %f1618;
	fma.rn.f32 	%f119, %f1638, %f1632, %f1614;
	fma.rn.f32 	%f120, %f1638, %f1631, %f1610;
	fma.rn.f32 	%f121, %f1638, %f1630, %f1606;
	fma.rn.f32 	%f122, %f1638, %f1629, %f1602;
	fma.rn.f32 	%f123, %f1639, %f1635, %f1625;
	fma.rn.f32 	%f124, %f1639, %f1634, %f1621;
	fma.rn.f32 	%f125, %f1639, %f1633, %f1617;
	fma.rn.f32 	%f126, %f1639, %f1632, %f1613;
	fma.rn.f32 	%f127, %f1639, %f1631, %f1609;
	fma.rn.f32 	%f128, %f1639, %f1630, %f1605;
	fma.rn.f32 	%f129, %f1639, %f1629, %f1601;
	selp.b32 	%r157, 21048, 20488, %p1;
	add.s32 	%r158, %r152, %r157;
	add.s32 	%r159, %r337, %r158;
	add.s32 	%r160, %r159, %r137;
	ld.shared.f32 	%f130, [%r160];
	ld.shared.f32 	%f131, [%r160+80];
	ld.shared.f32 	%f132, [%r160+160];
	ld.shared.f32 	%f133, [%r160+240];
	ld.shared.f32 	%f134, [%r160+320];
	ld.shared.f32 	%f135, [%r160+400];
	ld.shared.f32 	%f136, [%r160+480];
	ld.shared.v4.f32 	{%f137, %f138, %f139, %f140}, [%r138+-2560];
	fma.rn.f32 	%f141, %f98, %f91, %f102;
	fma.rn.f32 	%f142, %f98, %f92, %f103;
	fma.rn.f32 	%f143, %f98, %f93, %f104;
	fma.rn.f32 	%f144, %f98, %f94, %f105;
	fma.rn.f32 	%f145, %f98, %f95, %f106;
	fma.rn.f32 	%f146, %f98, %f96, %f107;
	fma.rn.f32 	%f147, %f98, %f97, %f108;
	fma.rn.f32 	%f148, %f99, %f91, %f109;
	fma.rn.f32 	%f149, %f99, %f92, %f110;
	fma.rn.f32 	%f150, %f99, %f93, %f111;
	fma.rn.f32 	%f151, %f99, %f94, %f112;
	fma.rn.f32 	%f152, %f99, %f95, %f113;
	fma.rn.f32 	%f153, %f99, %f96, %f114;
	fma.rn.f32 	%f154, %f99, %f97, %f115;
	fma.rn.f32 	%f155, %f100, %f91, %f116;
	fma.rn.f32 	%f156, %f100, %f92, %f117;
	fma.rn.f32 	%f157, %f100, %f93, %f118;
	fma.rn.f32 	%f158, %f100, %f94, %f119;
	fma.rn.f32 	%f159, %f100, %f95, %f120;
	fma.rn.f32 	%f160, %f100, %f96, %f121;
	fma.rn.f32 	%f161, %f100, %f97, %f122;
	fma.rn.f32 	%f162, %f101, %f91, %f123;
	fma.rn.f32 	%f163, %f101, %f92, %f124;
	fma.rn.f32 	%f164, %f101, %f93, %f125;
	fma.rn.f32 	%f165, %f101, %f94, %f126;
	fma.rn.f32 	%f166, %f101, %f95, %f127;
	fma.rn.f32 	%f167, %f101, %f96, %f128;
	fma.rn.f32 	%f168, %f101, %f97, %f129;
	selp.b32 	%r161, 21052, 20492, %p1;
	add.s32 	%r162, %r152, %r161;
	add.s32 	%r163, %r337, %r162;
	add.s32 	%r164, %r163, %r137;
	ld.shared.f32 	%f169, [%r164];
	ld.shared.f32 	%f170, [%r164+80];
	ld.shared.f32 	%f171, [%r164+160];
	ld.shared.f32 	%f172, [%r164+240];
	ld.shared.f32 	%f173, [%r164+320];
	ld.shared.f32 	%f174, [%r164+400];
	ld.shared.f32 	%f175, [%r164+480];
	ld.shared.v4.f32 	{%f176, %f177, %f178, %f179}, [%r138+-2048];
	fma.rn.f32 	%f180, %f137, %f130, %f141;
	fma.rn.f32 	%f181, %f137, %f131, %f142;
	fma.rn.f32 	%f182, %f137, %f132, %f143;
	fma.rn.f32 	%f183, %f137, %f133, %f144;
	fma.rn.f32 	%f184, %f137, %f134, %f145;
	fma.rn.f32 	%f185, %f137, %f135, %f146;
	fma.rn.f32 	%f186, %f137, %f136, %f147;
	fma.rn.f32 	%f187, %f138, %f130, %f148;
	fma.rn.f32 	%f188, %f138, %f131, %f149;
	fma.rn.f32 	%f189, %f138, %f132, %f150;
	fma.rn.f32 	%f190, %f138, %f133, %f151;
	fma.rn.f32 	%f191, %f138, %f134, %f152;
	fma.rn.f32 	%f192, %f138, %f135, %f153;
	fma.rn.f32 	%f193, %f138, %f136, %f154;
	fma.rn.f32 	%f194, %f139, %f130, %f155;
	fma.rn.f32 	%f195, %f139, %f131, %f156;
	fma.rn.f32 	%f196, %f139, %f132, %f157;
	fma.rn.f32 	%f197, %f139, %f133, %f158;
	fma.rn.f32 	%f198, %f139, %f134, %f159;
	fma.rn.f32 	%f199, %f139, %f135, %f160;
	fma.rn.f32 	%f200, %f139, %f136, %f161;
	fma.rn.f32 	%f201, %f140, %f130, %f162;
	fma.rn.f32 	%f202, %f140, %f131, %f163;
	fma.rn.f32 	%f203, %f140, %f132, %f164;
	fma.rn.f32 	%f204, %f140, %f133, %f165;
	fma.rn.f32 	%f205, %f140, %f134, %f166;
	fma.rn.f32 	%f206, %f140, %f135, %f167;
	fma.rn.f32 	%f207, %f140, %f136, %f168;
	selp.b32 	%r165, 21104, 20544, %p1;
	add.s32 	%r166, %r152, %r165;
	add.s32 	%r167, %r337, %r166;
	add.s32 	%r168, %r167, %r137;
	ld.shared.f32 	%f208, [%r168];
	ld.shared.f32 	%f209, [%r168+80];
	ld.shared.f32 	%f210, [%r168+160];
	ld.shared.f32 	%f211, [%r168+240];
	ld.shared.f32 	%f212, [%r168+320];
	ld.shared.f32 	%f213, [%r168+400];
	ld.shared.f32 	%f214, [%r168+480];
	ld.shared.v4.f32 	{%f215, %f216, %f217, %f218}, [%r138+-1536];
	fma.rn.f32 	%f219, %f176, %f169, %f180;
	fma.rn.f32 	%f220, %f176, %f170, %f181;
	fma.rn.f32 	%f221, %f176, %f171, %f182;
	fma.rn.f32 	%f222, %f176, %f172, %f183;
	fma.rn.f32 	%f223, %f176, %f173, %f184;
	fma.rn.f32 	%f224, %f176, %f174, %f185;
	fma.rn.f32 	%f225, %f176, %f175, %f186;
	fma.rn.f32 	%f226, %f177, %f169, %f187;
	fma.rn.f32 	%f227, %f177, %f170, %f188;
	fma.rn.f32 	%f228, %f177, %f171, %f189;
	fma.rn.f32 	%f229, %f177, %f172, %f190;
	fma.rn.f32 	%f230, %f177, %f173, %f191;
	fma.rn.f32 	%f231, %f177, %f174, %f192;
	fma.rn.f32 	%f232, %f177, %f175, %f193;
	fma.rn.f32 	%f233, %f178, %f169, %f194;
	fma.rn.f32 	%f234, %f178, %f170, %f195;
	fma.rn.f32 	%f235, %f178, %f171, %f196;
	fma.rn.f32 	%f236, %f178, %f172, %f197;
	fma.rn.f32 	%f237, %f178, %f173, %f198;
	fma.rn.f32 	%f238, %f178, %f174, %f199;
	fma.rn.f32 	%f239, %f178, %f175, %f200;
	fma.rn.f32 	%f240, %f179, %f169, %f201;
	fma.rn.f32 	%f241, %f179, %f170, %f202;
	fma.rn.f32 	%f242, %f179, %f171, %f203;
	fma.rn.f32 	%f243, %f179, %f172, %f204;
	fma.rn.f32 	%f244, %f179, %f173, %f205;
	fma.rn.f32 	%f245, %f179, %f174, %f206;
	fma.rn.f32 	%f246, %f179, %f175, %f207;
	selp.b32 	%r169, 21108, 20548, %p1;
	add.s32 	%r170, %r152, %r169;
	add.s32 	%r171, %r337, %r170;
	add.s32 	%r172, %r171, %r137;
	ld.shared.f32 	%f247, [%r172];
	ld.shared.f32 	%f248, [%r172+80];
	ld.shared.f32 	%f249, [%r172+160];
	ld.shared.f32 	%f250, [%r172+240];
	ld.shared.f32 	%f251, [%r172+320];
	ld.shared.f32 	%f252, [%r172+400];
	ld.shared.f32 	%f253, [%r172+480];
	ld.shared.v4.f32 	{%f254, %f255, %f256, %f257}, [%r138+-1024];
	fma.rn.f32 	%f258, %f215, %f208, %f219;
	fma.rn.f32 	%f259, %f215, %f209, %f220;
	fma.rn.f32 	%f260, %f215, %f210, %f221;
	fma.rn.f32 	%f261, %f215, %f211, %f222;
	fma.rn.f32 	%f262, %f215, %f212, %f223;
	fma.rn.f32 	%f263, %f215, %f213, %f224;
	fma.rn.f32 	%f264, %f215, %f214, %f225;
	fma.rn.f32 	%f265, %f216, %f208, %f226;
	fma.rn.f32 	%f266, %f216, %f209, %f227;
	fma.rn.f32 	%f267, %f216, %f210, %f228;
	fma.rn.f32 	%f268, %f216, %f211, %f229;
	fma.rn.f32 	%f269, %f216, %f212, %f230;
	fma.rn.f32 	%f270, %f216, %f213, %f231;
	fma.rn.f32 	%f271, %f216, %f214, %f232;
	fma.rn.f32 	%f272, %f217, %f208, %f233;
	fma.rn.f32 	%f273, %f217, %f209, %f234;
	fma.rn.f32 	%f274, %f217, %f210, %f235;
	fma.rn.f32 	%f275, %f217, %f211, %f236;
	fma.rn.f32 	%f276, %f217, %f212, %f237;
	fma.rn.f32 	%f277, %f217, %f213, %f238;
	fma.rn.f32 	%f278, %f217, %f214, %f239;
	fma.rn.f32 	%f279, %f218, %f208, %f240;
	fma.rn.f32 	%f280, %f218, %f209, %f241;
	fma.rn.f32 	%f281, %f218, %f210, %f242;
	fma.rn.f32 	%f282, %f218, %f211, %f243;
	fma.rn.f32 	%f283, %f218, %f212, %f244;
	fma.rn.f32 	%f284, %f218, %f213, %f245;
	fma.rn.f32 	%f285, %f218, %f214, %f246;
	selp.b32 	%r173, 21112, 20552, %p1;
	add.s32 	%r174, %r152, %r173;
	add.s32 	%r175, %r337, %r174;
	add.s32 	%r176, %r175, %r137;
	ld.shared.f32 	%f286, [%r176];
	ld.shared.f32 	%f287, [%r176+80];
	ld.shared.f32 	%f288, [%r176+160];
	ld.shared.f32 	%f289, [%r176+240];
	ld.shared.f32 	%f290, [%r176+320];
	ld.shared.f32 	%f291, [%r176+400];
	ld.shared.f32 	%f292, [%r176+480];
	ld.shared.v4.f32 	{%f293, %f294, %f295, %f296}, [%r138+-512];
	fma.rn.f32 	%f297, %f254, %f247, %f258;
	fma.rn.f32 	%f298, %f254, %f248, %f259;
	fma.rn.f32 	%f299, %f254, %f249, %f260;
	fma.rn.f32 	%f300, %f254, %f250, %f261;
	fma.rn.f32 	%f301, %f254, %f251, %f262;
	fma.rn.f32 	%f302, %f254, %f252, %f263;
	fma.rn.f32 	%f303, %f254, %f253, %f264;
	fma.rn.f32 	%f304, %f255, %f247, %f265;
	fma.rn.f32 	%f305, %f255, %f248, %f266;
	fma.rn.f32 	%f306, %f255, %f249, %f267;
	fma.rn.f32 	%f307, %f255, %f250, %f268;
	fma.rn.f32 	%f308, %f255, %f251, %f269;
	fma.rn.f32 	%f309, %f255, %f252, %f270;
	fma.rn.f32 	%f310, %f255, %f253, %f271;
	fma.rn.f32 	%f311, %f256, %f247, %f272;
	fma.rn.f32 	%f312, %f256, %f248, %f273;
	fma.rn.f32 	%f313, %f256, %f249, %f274;
	fma.rn.f32 	%f314, %f256, %f250, %f275;
	fma.rn.f32 	%f315, %f256, %f251, %f276;
	fma.rn.f32 	%f316, %f256, %f252, %f277;
	fma.rn.f32 	%f317, %f256, %f253, %f278;
	fma.rn.f32 	%f318, %f257, %f247, %f279;
	fma.rn.f32 	%f319, %f257, %f248, %f280;
	fma.rn.f32 	%f320, %f257, %f249, %f281;
	fma.rn.f32 	%f321, %f257, %f250, %f282;
	fma.rn.f32 	%f322, %f257, %f251, %f283;
	fma.rn.f32 	%f323, %f257, %f252, %f284;
	fma.rn.f32 	%f324, %f257, %f253, %f285;
	selp.b32 	%r177, 21116, 20556, %p1;
	add.s32 	%r178, %r152, %r177;
	add.s32 	%r179, %r337, %r178;
	add.s32 	%r180, %r179, %r137;
	ld.shared.f32 	%f325, [%r180];
	ld.shared.f32 	%f326, [%r180+80];
	ld.shared.f32 	%f327, [%r180+160];
	ld.shared.f32 	%f328, [%r180+240];
	ld.shared.f32 	%f329, [%r180+320];
	ld.shared.f32 	%f330, [%r180+400];
	ld.shared.f32 	%f331, [%r180+480];
	ld.shared.v4.f32 	{%f332, %f333, %f334, %f335}, [%r138];
	fma.rn.f32 	%f336, %f293, %f286, %f297;
	fma.rn.f32 	%f337, %f293, %f287, %f298;
	fma.rn.f32 	%f338, %f293, %f288, %f299;
	fma.rn.f32 	%f339, %f293, %f289, %f300;
	fma.rn.f32 	%f340, %f293, %f290, %f301;
	fma.rn.f32 	%f341, %f293, %f291, %f302;
	fma.rn.f32 	%f342, %f293, %f292, %f303;
	fma.rn.f32 	%f343, %f294, %f286, %f304;
	fma.rn.f32 	%f344, %f294, %f287, %f305;
	fma.rn.f32 	%f345, %f294, %f288, %f306;
	fma.rn.f32 	%f346, %f294, %f289, %f307;
	fma.rn.f32 	%f347, %f294, %f290, %f308;
	fma.rn.f32 	%f348, %f294, %f291, %f309;
	fma.rn.f32 	%f349, %f294, %f292, %f310;
	fma.rn.f32 	%f350, %f295, %f286, %f311;
	fma.rn.f32 	%f351, %f295, %f287, %f312;
	fma.rn.f32 	%f352, %f295, %f288, %f313;
	fma.rn.f32 	%f353, %f295, %f289, %f314;
	fma.rn.f32 	%f354, %f295, %f290, %f315;
	fma.rn.f32 	%f355, %f295, %f291, %f316;
	fma.rn.f32 	%f356, %f295, %f292, %f317;
	fma.rn.f32 	%f357, %f296, %f286, %f318;
	fma.rn.f32 	%f358, %f296, %f287, %f319;
	fma.rn.f32 	%f359, %f296, %f288, %f320;
	fma.rn.f32 	%f360, %f296, %f289, %f321;
	fma.rn.f32 	%f361, %f296, %f290, %f322;
	fma.rn.f32 	%f362, %f296, %f291, %f323;
	fma.rn.f32 	%f363, %f296, %f292, %f324;
	add.s32 	%r342, %r342, 1;
	selp.b32 	%r181, 21040, 20480, %p1;
	add.s32 	%r182, %r152, %r181;
	add.s32 	%r183, %r337, %r182;
	mad.lo.s32 	%r184, %r134, -44800, %r183;
	ld.shared.f32 	%f1635, [%r184+8960];
	ld.shared.f32 	%f1634, [%r184+9040];
	ld.shared.f32 	%f1633, [%r184+9120];
	ld.shared.f32 	%f1632, [%r184+9200];
	ld.shared.f32 	%f1631, [%r184+9280];
	ld.shared.f32 	%f1630, [%r184+9360];
	ld.shared.f32 	%f1629, [%r184+9440];
	mad.lo.s32 	%r185, %r134, -20480, %r341;
	ld.shared.v4.f32 	{%f1636, %f1637, %f1638, %f1639}, [%r185];
	fma.rn.f32 	%f1628, %f332, %f325, %f336;
	fma.rn.f32 	%f1624, %f332, %f326, %f337;
	fma.rn.f32 	%f1620, %f332, %f327, %f338;
	fma.rn.f32 	%f1616, %f332, %f328, %f339;
	fma.rn.f32 	%f1612, %f332, %f329, %f340;
	fma.rn.f32 	%f1608, %f332, %f330, %f341;
	fma.rn.f32 	%f1604, %f332, %f331, %f342;
	fma.rn.f32 	%f1627, %f333, %f325, %f343;
	fma.rn.f32 	%f1623, %f333, %f326, %f344;
	fma.rn.f32 	%f1619, %f333, %f327, %f345;
	fma.rn.f32 	%f1615, %f333, %f328, %f346;
	fma.rn.f32 	%f1611, %f333, %f329, %f347;
	fma.rn.f32 	%f1607, %f333, %f330, %f348;
	fma.rn.f32 	%f1603, %f333, %f331, %f349;
	fma.rn.f32 	%f1626, %f334, %f325, %f350;
	fma.rn.f32 	%f1622, %f334, %f326, %f351;
	fma.rn.f32 	%f1618, %f334, %f327, %f352;
	fma.rn.f32 	%f1614, %f334, %f328, %f353;
	fma.rn.f32 	%f1610, %f334, %f329, %f354;
	fma.rn.f32 	%f1606, %f334, %f330, %f355;
	fma.rn.f32 	%f1602, %f334, %f331, %f356;
	fma.rn.f32 	%f1625, %f335, %f325, %f357;
	fma.rn.f32 	%f1621, %f335, %f326, %f358;
	fma.rn.f32 	%f1617, %f335, %f327, %f359;
	fma.rn.f32 	%f1613, %f335, %f328, %f360;
	fma.rn.f32 	%f1609, %f335, %f329, %f361;
	fma.rn.f32 	%f1605, %f335, %f330, %f362;
	fma.rn.f32 	%f1601, %f335, %f331, %f363;
	add.s32 	%r341, %r341, 4096;
	add.s32 	%r340, %r340, 1;
	add.s32 	%r339, %r339, 8960;
	add.s32 	%r338, %r338, 1;
	add.s32 	%r337, %r337, 8960;
	add.s32 	%r336, %r336, 4096;
	add.s64 	%rd71, %rd71, 32;
	add.s32 	%r335, %r335, 7168;
	add.s32 	%r334, %r334, 4096;
	setp.ne.s32 	%p7, %r339, 1003520;
	@%p7 bra 	$L__BB0_9;
	ld.param.u64 	%rd70, [main_kernel0_param_2];
	// begin inline asm
	cp.async.wait_group 2;
	// end inline asm
	bar.sync 	0;
	selp.b32 	%r186, 11981, 11841, %p1;
	mul.lo.s32 	%r187, %r28, 280;
	add.s32 	%r188, %r186, %r187;
	shl.b32 	%r189, %r188, 2;
	add.s32 	%r191, %r150, %r189;
	ld.shared.f32 	%f364, [%r191];
	ld.shared.f32 	%f365, [%r191+80];
	ld.shared.f32 	%f366, [%r191+160];
	ld.shared.f32 	%f367, [%r191+240];
	ld.shared.f32 	%f368, [%r191+320];
	ld.shared.f32 	%f369, [%r191+400];
	ld.shared.f32 	%f370, [%r191+480];
	shr.u32 	%r193, %r141, 2;
	and.b32  	%r194, %r193, 64;
	and.b32  	%r195, %r141, 4;
	or.b32  	%r196, %r194, %r195;
	shl.b32 	%r197, %r141, 4;
	and.b32  	%r198, %r197, 32;
	or.b32  	%r199, %r196, %r198;
	and.b32  	%r201, %r151, 24;
	or.b32  	%r202, %r199, %r201;
	shl.b32 	%r203, %r202, 2;
	add.s32 	%r204, %r150, %r203;
	ld.shared.v4.f32 	{%f371, %f372, %f373, %f374}, [%r204+12800];
	fma.rn.f32 	%f375, %f1636, %f1635, %f1628;
	fma.rn.f32 	%f376, %f1636, %f1634, %f1624;
	fma.rn.f32 	%f377, %f1636, %f1633, %f1620;
	fma.rn.f32 	%f378, %f1636, %f1632, %f1616;
	fma.rn.f32 	%f379, %f1636, %f1631, %f1612;
	fma.rn.f32 	%f380, %f1636, %f1630, %f1608;
	fma.rn.f32 	%f381, %f1636, %f1629, %f1604;
	fma.rn.f32 	%f382, %f1637, %f1635, %f1627;
	fma.rn.f32 	%f383, %f1637, %f1634, %f1623;
	fma.rn.f32 	%f384, %f1637, %f1633, %f1619;
	fma.rn.f32 	%f385, %f1637, %f1632, %f1615;
	fma.rn.f32 	%f386, %f1637, %f1631, %f1611;
	fma.rn.f32 	%f387, %f1637, %f1630, %f1607;
	fma.rn.f32 	%f388, %f1637, %f1629, %f1603;
	fma.rn.f32 	%f389, %f1638, %f1635, %f1626;
	fma.rn.f32 	%f390, %f1638, %f1634, %f1622;
	fma.rn.f32 	%f391, %f1638, %f1633, %f1618;
	fma.rn.f32 	%f392, %f1638, %f1632, %f1614;
	fma.rn.f32 	%f393, %f1638, %f1631, %f1610;
	fma.rn.f32 	%f394, %f1638, %f1630, %f1606;
	fma.rn.f32 	%f395, %f1638, %f1629, %f1602;
	fma.rn.f32 	%f396, %f1639, %f1635, %f1625;
	fma.rn.f32 	%f397, %f1639, %f1634, %f1621;
	fma.rn.f32 	%f398, %f1639, %f1633, %f1617;
	fma.rn.f32 	%f399, %f1639, %f1632, %f1613;
	fma.rn.f32 	%f400, %f1639, %f1631, %f1609;
	fma.rn.f32 	%f401, %f1639, %f1630, %f1605;
	fma.rn.f32 	%f402, %f1639, %f1629, %f1601;
	selp.b32 	%r205, 11982, 11842, %p1;
	add.s32 	%r206, %r205, %r187;
	shl.b32 	%r207, %r206, 2;
	add.s32 	%r208, %r150, %r207;
	ld.shared.f32 	%f403, [%r208];
	ld.shared.f32 	%f404, [%r208+80];
	ld.shared.f32 	%f405, [%r208+160];
	ld.shared.f32 	%f406, [%r208+240];
	ld.shared.f32 	%f407, [%r208+320];
	ld.shared.f32 	%f408, [%r208+400];
	ld.shared.f32 	%f409, [%r208+480];
	ld.shared.v4.f32 	{%f410, %f411, %f412, %f413}, [%r204+13312];
	fma.rn.f32 	%f414, %f371, %f364, %f375;
	fma.rn.f32 	%f415, %f371, %f365, %f376;
	fma.rn.f32 	%f416, %f371, %f366, %f377;
	fma.rn.f32 	%f417, %f371, %f367, %f378;
	fma.rn.f32 	%f418, %f371, %f368, %f379;
	fma.rn.f32 	%f419, %f371, %f369, %f380;
	fma.rn.f32 	%f420, %f371, %f370, %f381;
	fma.rn.f32 	%f421, %f372, %f364, %f382;
	fma.rn.f32 	%f422, %f372, %f365, %f383;
	fma.rn.f32 	%f423, %f372, %f366, %f384;
	fma.rn.f32 	%f424, %f372, %f367, %f385;
	fma.rn.f32 	%f425, %f372, %f368, %f386;
	fma.rn.f32 	%f426, %f372, %f369, %f387;
	fma.rn.f32 	%f427, %f372, %f370, %f388;
	fma.rn.f32 	%f428, %f373, %f364, %f389;
	fma.rn.f32 	%f429, %f373, %f365, %f390;
	fma.rn.f32 	%f430, %f373, %f366, %f391;
	fma.rn.f32 	%f431, %f373, %f367, %f392;
	fma.rn.f32 	%f432, %f373, %f368, %f393;
	fma.rn.f32 	%f433, %f373, %f369, %f394;
	fma.rn.f32 	%f434, %f373, %f370, %f395;
	fma.rn.f32 	%f435, %f374, %f364, %f396;
	fma.rn.f32 	%f436, %f374, %f365, %f397;
	fma.rn.f32 	%f437, %f374, %f366, %f398;
	fma.rn.f32 	%f438, %f374, %f367, %f399;
	fma.rn.f32 	%f439, %f374, %f368, %f400;
	fma.rn.f32 	%f440, %f374, %f369, %f401;
	fma.rn.f32 	%f441, %f374, %f370, %f402;
	selp.b32 	%r209, 11983, 11843, %p1;
	add.s32 	%r210, %r209, %r187;
	shl.b32 	%r211, %r210, 2;
	add.s32 	%r212, %r150, %r211;
	ld.shared.f32 	%f442, [%r212];
	ld.shared.f32 	%f443, [%r212+80];
	ld.shared.f32 	%f444, [%r212+160];
	ld.shared.f32 	%f445, [%r212+240];
	ld.shared.f32 	%f446, [%r212+320];
	ld.shared.f32 	%f447, [%r212+400];
	ld.shared.f32 	%f448, [%r212+480];
	ld.shared.v4.f32 	{%f449, %f450, %f451, %f452}, [%r204+13824];
	fma.rn.f32 	%f453, %f410, %f403, %f414;
	fma.rn.f32 	%f454, %f410, %f404, %f415;
	fma.rn.f32 	%f455, %f410, %f405, %f416;
	fma.rn.f32 	%f456, %f410, %f406, %f417;
	fma.rn.f32 	%f457, %f410, %f407, %f418;
	fma.rn.f32 	%f458, %f410, %f408, %f419;
	fma.rn.f32 	%f459, %f410, %f409, %f420;
	fma.rn.f32 	%f460, %f411, %f403, %f421;
	fma.rn.f32 	%f461, %f411, %f404, %f422;
	fma.rn.f32 	%f462, %f411, %f405, %f423;
	fma.rn.f32 	%f463, %f411, %f406, %f424;
	fma.rn.f32 	%f464, %f411, %f407, %f425;
	fma.rn.f32 	%f465, %f411, %f408, %f426;
	fma.rn.f32 	%f466, %f411, %f409, %f427;
	fma.rn.f32 	%f467, %f412, %f403, %f428;
	fma.rn.f32 	%f468, %f412, %f404, %f429;
	fma.rn.f32 	%f469, %f412, %f405, %f430;
	fma.rn.f32 	%f470, %f412, %f406, %f431;
	fma.rn.f32 	%f471, %f412, %f407, %f432;
	fma.rn.f32 	%f472, %f412, %f408, %f433;
	fma.rn.f32 	%f473, %f412, %f409, %f434;
	fma.rn.f32 	%f474, %f413, %f403, %f435;
	fma.rn.f32 	%f475, %f413, %f404, %f436;
	fma.rn.f32 	%f476, %f413, %f405, %f437;
	fma.rn.f32 	%f477, %f413, %f406, %f438;
	fma.rn.f32 	%f478, %f413, %f407, %f439;
	fma.rn.f32 	%f479, %f413, %f408, %f440;
	fma.rn.f32 	%f480, %f413, %f409, %f441;
	selp.b32 	%r213, 11996, 11856, %p1;
	add.s32 	%r214, %r213, %r187;
	shl.b32 	%r215, %r214, 2;
	add.s32 	%r216, %r150, %r215;
	ld.shared.f32 	%f481, [%r216];
	ld.shared.f32 	%f482, [%r216+80];
	ld.shared.f32 	%f483, [%r216+160];
	ld.shared.f32 	%f484, [%r216+240];
	ld.shared.f32 	%f485, [%r216+320];
	ld.shared.f32 	%f486, [%r216+400];
	ld.shared.f32 	%f487, [%r216+480];
	ld.shared.v4.f32 	{%f488, %f489, %f490, %f491}, [%r204+14336];
	fma.rn.f32 	%f492, %f449, %f442, %f453;
	fma.rn.f32 	%f493, %f449, %f443, %f454;
	fma.rn.f32 	%f494, %f449, %f444, %f455;
	fma.rn.f32 	%f495, %f449, %f445, %f456;
	fma.rn.f32 	%f496, %f449, %f446, %f457;
	fma.rn.f32 	%f497, %f449, %f447, %f458;
	fma.rn.f32 	%f498, %f449, %f448, %f459;
	fma.rn.f32 	%f499, %f450, %f442, %f460;
	fma.rn.f32 	%f500, %f450, %f443, %f461;
	fma.rn.f32 	%f501, %f450, %f444, %f462;
	fma.rn.f32 	%f502, %f450, %f445, %f463;
	fma.rn.f32 	%f503, %f450, %f446, %f464;
	fma.rn.f32 	%f504, %f450, %f447, %f465;
	fma.rn.f32 	%f505, %f450, %f448, %f466;
	fma.rn.f32 	%f506, %f451, %f442, %f467;
	fma.rn.f32 	%f507, %f451, %f443, %f468;
	fma.rn.f32 	%f508, %f451, %f444, %f469;
	fma.rn.f32 	%f509, %f451, %f445, %f470;
	fma.rn.f32 	%f510, %f451, %f446, %f471;
	fma.rn.f32 	%f511, %f451, %f447, %f472;
	fma.rn.f32 	%f512, %f451, %f448, %f473;
	fma.rn.f32 	%f513, %f452, %f442, %f474;
	fma.rn.f32 	%f514, %f452, %f443, %f475;
	fma.rn.f32 	%f515, %f452, %f444, %f476;
	fma.rn.f32 	%f516, %f452, %f445, %f477;
	fma.rn.f32 	%f517, %f452, %f446, %f478;
	fma.rn.f32 	%f518, %f452, %f447, %f479;
	fma.rn.f32 	%f519, %f452, %f448, %f480;
	selp.b32 	%r217, 11997, 11857, %p1;
	add.s32 	%r218, %r217, %r187;
	shl.b32 	%r219, %r218, 2;
	add.s32 	%r220, %r150, %r219;
	ld.shared.f32 	%f520, [%r220];
	ld.shared.f32 	%f521, [%r220+80];
	ld.shared.f32 	%f522, [%r220+160];
	ld.shared.f32 	%f523, [%r220+240];
	ld.shared.f32 	%f524, [%r220+320];
	ld.shared.f32 	%f525, [%r220+400];
	ld.shared.f32 	%f526, [%r220+480];
	ld.shared.v4.f32 	{%f527, %f528, %f529, %f530}, [%r204+14848];
	fma.rn.f32 	%f531, %f488, %f481, %f492;
	fma.rn.f32 	%f532, %f488, %f482, %f493;
	fma.rn.f32 	%f533, %f488, %f483, %f494;
	fma.rn.f32 	%f534, %f488, %f484, %f495;
	fma.rn.f32 	%f535, %f488, %f485, %f496;
	fma.rn.f32 	%f536, %f488, %f486, %f497;
	fma.rn.f32 	%f537, %f488, %f487, %f498;
	fma.rn.f32 	%f538, %f489, %f481, %f499;
	fma.rn.f32 	%f539, %f489, %f482, %f500;
	fma.rn.f32 	%f540, %f489, %f483, %f501;
	fma.rn.f32 	%f541, %f489, %f484, %f502;
	fma.rn.f32 	%f542, %f489, %f485, %f503;
	fma.rn.f32 	%f543, %f489, %f486, %f504;
	fma.rn.f32 	%f544, %f489, %f487, %f505;
	fma.rn.f32 	%f545, %f490, %f481, %f506;
	fma.rn.f32 	%f546, %f490, %f482, %f507;
	fma.rn.f32 	%f547, %f490, %f483, %f508;
	fma.rn.f32 	%f548, %f490, %f484, %f509;
	fma.rn.f32 	%f549, %f490, %f485, %f510;
	fma.rn.f32 	%f550, %f490, %f486, %f511;
	fma.rn.f32 	%f551, %f490, %f487, %f512;
	fma.rn.f32 	%f552, %f491, %f481, %f513;
	fma.rn.f32 	%f553, %f491, %f482, %f514;
	fma.rn.f32 	%f554, %f491, %f483, %f515;
	fma.rn.f32 	%f555, %f491, %f484, %f516;
	fma.rn.f32 	%f556, %f491, %f485, %f517;
	fma.rn.f32 	%f557, %f491, %f486, %f518;
	fma.rn.f32 	%f558, %f491, %f487, %f519;
	selp.b32 	%r221, 11998, 11858, %p1;
	add.s32 	%r222, %r221, %r187;
	shl.b32 	%r223, %r222, 2;
	add.s32 	%r224, %r150, %r223;
	ld.shared.f32 	%f559, [%r224];
	ld.shared.f32 	%f560, [%r224+80];
	ld.shared.f32 	%f561, [%r224+160];
	ld.shared.f32 	%f562, [%r224+240];
	ld.shared.f32 	%f563, [%r224+320];
	ld.shared.f32 	%f564, [%r224+400];
	ld.shared.f32 	%f565, [%r224+480];
	ld.shared.v4.f32 	{%f566, %f567, %f568, %f569}, [%r204+15360];
	fma.rn.f32 	%f570, %f527, %f520, %f531;
	fma.rn.f32 	%f571, %f527, %f521, %f532;
	fma.rn.f32 	%f572, %f527, %f522, %f533;
	fma.rn.f32 	%f573, %f527, %f523, %f534;
	fma.rn.f32 	%f574, %f527, %f524, %f535;
	fma.rn.f32 	%f575, %f527, %f525, %f536;
	fma.rn.f32 	%f576, %f527, %f526, %f537;
	fma.rn.f32 	%f577, %f528, %f520, %f538;
	fma.rn.f32 	%f578, %f528, %f521, %f539;
	fma.rn.f32 	%f579, %f528, %f522, %f540;
	fma.rn.f32 	%f580, %f528, %f523, %f541;
	fma.rn.f32 	%f581, %f528, %f524, %f542;
	fma.rn.f32 	%f582, %f528, %f525, %f543;
	fma.rn.f32 	%f583, %f528, %f526, %f544;
	fma.rn.f32 	%f584, %f529, %f520, %f545;
	fma.rn.f32 	%f585, %f529, %f521, %f546;
	fma.rn.f32 	%f586, %f529, %f522, %f547;
	fma.rn.f32 	%f587, %f529, %f523, %f548;
	fma.rn.f32 	%f588, %f529, %f524, %f549;
	fma.rn.f32 	%f589, %f529, %f525, %f550;
	fma.rn.f32 	%f590, %f529, %f526, %f551;
	fma.rn.f32 	%f591, %f530, %f520, %f552;
	fma.rn.f32 	%f592, %f530, %f521, %f553;
	fma.rn.f32 	%f593, %f530, %f522, %f554;
	fma.rn.f32 	%f594, %f530, %f523, %f555;
	fma.rn.f32 	%f595, %f530, %f524, %f556;
	fma.rn.f32 	%f596, %f530, %f525, %f557;
	fma.rn.f32 	%f597, %f530, %f526, %f558;
	selp.b32 	%r225, 11999, 11859, %p1;
	add.s32 	%r226, %r225, %r187;
	shl.b32 	%r227, %r226, 2;
	add.s32 	%r228, %r150, %r227;
	ld.shared.f32 	%f598, [%r228];
	ld.shared.f32 	%f599, [%r228+80];
	ld.shared.f32 	%f600, [%r228+160];
	ld.shared.f32 	%f601, [%r228+240];
	ld.shared.f32 	%f602, [%r228+320];
	ld.shared.f32 	%f603, [%r228+400];
	ld.shared.f32 	%f604, [%r228+480];
	ld.shared.v4.f32 	{%f605, %f606, %f607, %f608}, [%r204+15872];
	fma.rn.f32 	%f609, %f566, %f559, %f570;
	fma.rn.f32 	%f610, %f566, %f560, %f571;
	fma.rn.f32 	%f611, %f566, %f561, %f572;
	fma.rn.f32 	%f612, %f566, %f562, %f573;
	fma.rn.f32 	%f613, %f566, %f563, %f574;
	fma.rn.f32 	%f614, %f566, %f564, %f575;
	fma.rn.f32 	%f615, %f566, %f565, %f576;
	fma.rn.f32 	%f616, %f567, %f559, %f577;
	fma.rn.f32 	%f617, %f567, %f560, %f578;
	fma.rn.f32 	%f618, %f567, %f561, %f579;
	fma.rn.f32 	%f619, %f567, %f562, %f580;
	fma.rn.f32 	%f620, %f567, %f563, %f581;
	fma.rn.f32 	%f621, %f567, %f564, %f582;
	fma.rn.f32 	%f622, %f567, %f565, %f583;
	fma.rn.f32 	%f623, %f568, %f559, %f584;
	fma.rn.f32 	%f624, %f568, %f560, %f585;
	fma.rn.f32 	%f625, %f568, %f561, %f586;
	fma.rn.f32 	%f626, %f568, %f562, %f587;
	fma.rn.f32 	%f627, %f568, %f563, %f588;
	fma.rn.f32 	%f628, %f568, %f564, %f589;
	fma.rn.f32 	%f629, %f568, %f565, %f590;
	fma.rn.f32 	%f630, %f569, %f559, %f591;
	fma.rn.f32 	%f631, %f569, %f560, %f592;
	fma.rn.f32 	%f632, %f569, %f561, %f593;
	fma.rn.f32 	%f633, %f569, %f562, %f594;
	fma.rn.f32 	%f634, %f569, %f563, %f595;
	fma.rn.f32 	%f635, %f569, %f564, %f596;
	fma.rn.f32 	%f636, %f569, %f565, %f597;
	selp.b32 	%r229, 14220, 14080, %p1;
	add.s32 	%r230, %r229, %r187;
	shl.b32 	%r231, %r230, 2;
	add.s32 	%r232, %r150, %r231;
	ld.shared.f32 	%f637, [%r232];
	ld.shared.f32 	%f638, [%r232+80];
	ld.shared.f32 	%f639, [%r232+160];
	ld.shared.f32 	%f640, [%r232+240];
	ld.shared.f32 	%f641, [%r232+320];
	ld.shared.f32 	%f642, [%r232+400];
	ld.shared.f32 	%f643, [%r232+480];
	ld.shared.v4.f32 	{%f644, %f645, %f646, %f647}, [%r204+16384];
	fma.rn.f32 	%f648, %f605, %f598, %f609;
	fma.rn.f32 	%f649, %f605, %f599, %f610;
	fma.rn.f32 	%f650, %f605, %f600, %f611;
	fma.rn.f32 	%f651, %f605, %f601, %f612;
	fma.rn.f32 	%f652, %f605, %f602, %f613;
	fma.rn.f32 	%f653, %f605, %f603, %f614;
	fma.rn.f32 	%f654, %f605, %f604, %f615;
	fma.rn.f32 	%f655, %f606, %f598, %f616;
	fma.rn.f32 	%f656, %f606, %f599, %f617;
	fma.rn.f32 	%f657, %f606, %f600, %f618;
	fma.rn.f32 	%f658, %f606, %f601, %f619;
	fma.rn.f32 	%f659, %f606, %f602, %f620;
	fma.rn.f32 	%f660, %f606, %f603, %f621;
	fma.rn.f32 	%f661, %f606, %f604, %f622;
	fma.rn.f32 	%f662, %f607, %f598, %f623;
	fma.rn.f32 	%f663, %f607, %f599, %f624;
	fma.rn.f32 	%f664, %f607, %f600, %f625;
	fma.rn.f32 	%f665, %f607, %f601, %f626;
	fma.rn.f32 	%f666, %f607, %f602, %f627;
	fma.rn.f32 	%f667, %f607, %f603, %f628;
	fma.rn.f32 	%f668, %f607, %f604, %f629;
	fma.rn.f32 	%f669, %f608, %f598, %f630;
	fma.rn.f32 	%f670, %f608, %f599, %f631;
	fma.rn.f32 	%f671, %f608, %f600, %f632;
	fma.rn.f32 	%f672, %f608, %f601, %f633;
	fma.rn.f32 	%f673, %f608, %f602, %f634;
	fma.rn.f32 	%f674, %f608, %f603, %f635;
	fma.rn.f32 	%f675, %f608, %f604, %f636;
	// begin inline asm
	cp.async.wait_group 1;
	// end inline asm
	bar.sync 	0;
	selp.b32 	%r233, 14221, 14081, %p1;
	add.s32 	%r234, %r233, %r187;
	shl.b32 	%r235, %r234, 2;
	add.s32 	%r236, %r150, %r235;
	ld.shared.f32 	%f676, [%r236];
	ld.shared.f32 	%f677, [%r236+80];
	ld.shared.f32 	%f678, [%r236+160];
	ld.shared.f32 	%f679, [%r236+240];
	ld.shared.f32 	%f680, [%r236+320];
	ld.shared.f32 	%f681, [%r236+400];
	ld.shared.f32 	%f682, [%r236+480];
	ld.shared.v4.f32 	{%f683, %f684, %f685, %f686}, [%r204+16896];
	fma.rn.f32 	%f687, %f644, %f637, %f648;
	fma.rn.f32 	%f688, %f644, %f638, %f649;
	fma.rn.f32 	%f689, %f644, %f639, %f650;
	fma.rn.f32 	%f690, %f644, %f640, %f651;
	fma.rn.f32 	%f691, %f644, %f641, %f652;
	fma.rn.f32 	%f692, %f644, %f642, %f653;
	fma.rn.f32 	%f693, %f644, %f643, %f654;
	fma.rn.f32 	%f694, %f645, %f637, %f655;
	fma.rn.f32 	%f695, %f645, %f638, %f656;
	fma.rn.f32 	%f696, %f645, %f639, %f657;
	fma.rn.f32 	%f697, %f645, %f640, %f658;
	fma.rn.f32 	%f698, %f645, %f641, %f659;
	fma.rn.f32 	%f699, %f645, %f642, %f660;
	fma.rn.f32 	%f700, %f645, %f643, %f661;
	fma.rn.f32 	%f701, %f646, %f637, %f662;
	fma.rn.f32 	%f702, %f646, %f638, %f663;
	fma.rn.f32 	%f703, %f646, %f639, %f664;
	fma.rn.f32 	%f704, %f646, %f640, %f665;
	fma.rn.f32 	%f705, %f646, %f641, %f666;
	fma.rn.f32 	%f706, %f646, %f642, %f667;
	fma.rn.f32 	%f707, %f646, %f643, %f668;
	fma.rn.f32 	%f708, %f647, %f637, %f669;
	fma.rn.f32 	%f709, %f647, %f638, %f670;
	fma.rn.f32 	%f710, %f647, %f639, %f671;
	fma.rn.f32 	%f711, %f647, %f640, %f672;
	fma.rn.f32 	%f712, %f647, %f641, %f673;
	fma.rn.f32 	%f713, %f647, %f642, %f674;
	fma.rn.f32 	%f714, %f647, %f643, %f675;
	selp.b32 	%r237, 14222, 14082, %p1;
	add.s32 	%r238, %r237, %r187;
	shl.b32 	%r239, %r238, 2;
	add.s32 	%r240, %r150, %r239;
	ld.shared.f32 	%f715, [%r240];
	ld.shared.f32 	%f716, [%r240+80];
	ld.shared.f32 	%f717, [%r240+160];
	ld.shared.f32 	%f718, [%r240+240];
	ld.shared.f32 	%f719, [%r240+320];
	ld.shared.f32 	%f720, [%r240+400];
	ld.shared.f32 	%f721, [%r240+480];
	ld.shared.v4.f32 	{%f722, %f723, %f724, %f725}, [%r204+17408];
	fma.rn.f32 	%f726, %f683, %f676, %f687;
	fma.rn.f32 	%f727, %f683, %f677, %f688;
	fma.rn.f32 	%f728, %f683, %f678, %f689;
	fma.rn.f32 	%f729, %f683, %f679, %f690;
	fma.rn.f32 	%f730, %f683, %f680, %f691;
	fma.rn.f32 	%f731, %f683, %f681, %f692;
	fma.rn.f32 	%f732, %f683, %f682, %f693;
	fma.rn.f32 	%f733, %f684, %f676, %f694;
	fma.rn.f32 	%f734, %f684, %f677, %f695;
	fma.rn.f32 	%f735, %f684, %f678, %f696;
	fma.rn.f32 	%f736, %f684, %f679, %f697;
	fma.rn.f32 	%f737, %f684, %f680, %f698;
	fma.rn.f32 	%f738, %f684, %f681, %f699;
	fma.rn.f32 	%f739, %f684, %f682, %f700;
	fma.rn.f32 	%f740, %f685, %f676, %f701;
	fma.rn.f32 	%f741, %f685, %f677, %f702;
	fma.rn.f32 	%f742, %f685, %f678, %f703;
	fma.rn.f32 	%f743, %f685, %f679, %f704;
	fma.rn.f32 	%f744, %f685, %f680, %f705;
	fma.rn.f32 	%f745, %f685, %f681, %f706;
	fma.rn.f32 	%f746, %f685, %f682, %f707;
	fma.rn.f32 	%f747, %f686, %f676, %f708;
	fma.rn.f32 	%f748, %f686, %f677, %f709;
	fma.rn.f32 	%f749, %f686, %f678, %f710;
	fma.rn.f32 	%f750, %f686, %f679, %f711;
	fma.rn.f32 	%f751, %f686, %f680, %f712;
	fma.rn.f32 	%f752, %f686, %f681, %f713;
	fma.rn.f32 	%f753, %f686, %f682, %f714;
	selp.b32 	%r241, 14223, 14083, %p1;
	add.s32 	%r242, %r241, %r187;
	shl.b32 	%r243, %r242, 2;
	add.s32 	%r244, %r150, %r243;
	ld.shared.f32 	%f754, [%r244];
	ld.shared.f32 	%f755, [%r244+80];
	ld.shared.f32 	%f756, [%r244+160];
	ld.shared.f32 	%f757, [%r244+240];
	ld.shared.f32 	%f758, [%r244+320];
	ld.shared.f32 	%f759, [%r244+400];
	ld.shared.f32 	%f760, [%r244+480];
	ld.shared.v4.f32 	{%f761, %f762, %f763, %f764}, [%r204+17920];
	fma.rn.f32 	%f765, %f722, %f715, %f726;
	fma.rn.f32 	%f766, %f722, %f716, %f727;
	fma.rn.f32 	%f767, %f722, %f717, %f728;
	fma.rn.f32 	%f768, %f722, %f718, %f729;
	fma.rn.f32 	%f769, %f722, %f719, %f730;
	fma.rn.f32 	%f770, %f722, %f720, %f731;
	fma.rn.f32 	%f771, %f722, %f721, %f732;
	fma.rn.f32 	%f772, %f723, %f715, %f733;
	fma.rn.f32 	%f773, %f723, %f716, %f734;
	fma.rn.f32 	%f774, %f723, %f717, %f735;
	fma.rn.f32 	%f775, %f723, %f718, %f736;
	fma.rn.f32 	%f776, %f723, %f719, %f737;
	fma.rn.f32 	%f777, %f723, %f720, %f738;
	fma.rn.f32 	%f778, %f723, %f721, %f739;
	fma.rn.f32 	%f779, %f724, %f715, %f740;
	fma.rn.f32 	%f780, %f724, %f716, %f741;
	fma.rn.f32 	%f781, %f724, %f717, %f742;
	fma.rn.f32 	%f782, %f724, %f718, %f743;
	fma.rn.f32 	%f783, %f724, %f719, %f744;
	fma.rn.f32 	%f784, %f724, %f720, %f745;
	fma.rn.f32 	%f785, %f724, %f721, %f746;
	fma.rn.f32 	%f786, %f725, %f715, %f747;
	fma.rn.f32 	%f787, %f725, %f716, %f748;
	fma.rn.f32 	%f788, %f725, %f717, %f749;
	fma.rn.f32 	%f789, %f725, %f718, %f750;
	fma.rn.f32 	%f790, %f725, %f719, %f751;
	fma.rn.f32 	%f791, %f725, %f720, %f752;
	fma.rn.f32 	%f792, %f725, %f721, %f753;
	selp.b32 	%r245, 14236, 14096, %p1;
	add.s32 	%r246, %r245, %r187;
	shl.b32 	%r247, %r246, 2;
	add.s32 	%r248, %r150, %r247;
	ld.shared.f32 	%f793, [%r248];
	ld.shared.f32 	%f794, [%r248+80];
	ld.shared.f32 	%f795, [%r248+160];
	ld.shared.f32 	%f796, [%r248+240];
	ld.shared.f32 	%f797, [%r248+320];
	ld.shared.f32 	%f798, [%r248+400];
	ld.shared.f32 	%f799, [%r248+480];
	ld.shared.v4.f32 	{%f800, %f801, %f802, %f803}, [%r204+18432];
	fma.rn.f32 	%f804, %f761, %f754, %f765;
	fma.rn.f32 	%f805, %f761, %f755, %f766;
	fma.rn.f32 	%f806, %f761, %f756, %f767;
	fma.rn.f32 	%f807, %f761, %f757, %f768;
	fma.rn.f32 	%f808, %f761, %f758, %f769;
	fma.rn.f32 	%f809, %f761, %f759, %f770;
	fma.rn.f32 	%f810, %f761, %f760, %f771;
	fma.rn.f32 	%f811, %f762, %f754, %f772;
	fma.rn.f32 	%f812, %f762, %f755, %f773;
	fma.rn.f32 	%f813, %f762, %f756, %f774;
	fma.rn.f32 	%f814, %f762, %f757, %f775;
	fma.rn.f32 	%f815, %f762, %f758, %f776;
	fma.rn.f32 	%f816, %f762, %f759, %f777;
	fma.rn.f32 	%f817, %f762, %f760, %f778;
	fma.rn.f32 	%f818, %f763, %f754, %f779;
	fma.rn.f32 	%f819, %f763, %f755, %f780;
	fma.rn.f32 	%f820, %f763, %f756, %f781;
	fma.rn.f32 	%f821, %f763, %f757, %f782;
	fma.rn.f32 	%f822, %f763, %f758, %f783;
	fma.rn.f32 	%f823, %f763, %f759, %f784;
	fma.rn.f32 	%f824, %f763, %f760, %f785;
	fma.rn.f32 	%f825, %f764, %f754, %f786;
	fma.rn.f32 	%f826, %f764, %f755, %f787;
	fma.rn.f32 	%f827, %f764, %f756, %f788;
	fma.rn.f32 	%f828, %f764, %f757, %f789;
	fma.rn.f32 	%f829, %f764, %f758, %f790;
	fma.rn.f32 	%f830, %f764, %f759, %f791;
	fma.rn.f32 	%f831, %f764, %f760, %f792;
	selp.b32 	%r249, 14237, 14097, %p1;
	add.s32 	%r250, %r249, %r187;
	shl.b32 	%r251, %r250, 2;
	add.s32 	%r252, %r150, %r251;
	ld.shared.f32 	%f832, [%r252];
	ld.shared.f32 	%f833, [%r252+80];
	ld.shared.f32 	%f834, [%r252+160];
	ld.shared.f32 	%f835, [%r252+240];
	ld.shared.f32 	%f836, [%r252+320];
	ld.shared.f32 	%f837, [%r252+400];
	ld.shared.f32 	%f838, [%r252+480];
	ld.shared.v4.f32 	{%f839, %f840, %f841, %f842}, [%r204+18944];
	fma.rn.f32 	%f843, %f800, %f793, %f804;
	fma.rn.f32 	%f844, %f800, %f794, %f805;
	fma.rn.f32 	%f845, %f800, %f795, %f806;
	fma.rn.f32 	%f846, %f800, %f796, %f807;
	fma.rn.f32 	%f847, %f800, %f797, %f808;
	fma.rn.f32 	%f848, %f800, %f798, %f809;
	fma.rn.f32 	%f849, %f800, %f799, %f810;
	fma.rn.f32 	%f850, %f801, %f793, %f811;
	fma.rn.f32 	%f851, %f801, %f794, %f812;
	fma.rn.f32 	%f852, %f801, %f795, %f813;
	fma.rn.f32 	%f853, %f801, %f796, %f814;
	fma.rn.f32 	%f854, %f801, %f797, %f815;
	fma.rn.f32 	%f855, %f801, %f798, %f816;
	fma.rn.f32 	%f856, %f801, %f799, %f817;
	fma.rn.f32 	%f857, %f802, %f793, %f818;
	fma.rn.f32 	%f858, %f802, %f794, %f819;
	fma.rn.f32 	%f859, %f802, %f795, %f820;
	fma.rn.f32 	%f860, %f802, %f796, %f821;
	fma.rn.f32 	%f861, %f802, %f797, %f822;
	fma.rn.f32 	%f862, %f802, %f798, %f823;
	fma.rn.f32 	%f863, %f802, %f799, %f824;
	fma.rn.f32 	%f864, %f803, %f793, %f825;
	fma.rn.f32 	%f865, %f803, %f794, %f826;
	fma.rn.f32 	%f866, %f803, %f795, %f827;
	fma.rn.f32 	%f867, %f803, %f796, %f828;
	fma.rn.f32 	%f868, %f803, %f797, %f829;
	fma.rn.f32 	%f869, %f803, %f798, %f830;
	fma.rn.f32 	%f870, %f803, %f799, %f831;
	selp.b32 	%r253, 14238, 14098, %p1;
	add.s32 	%r254, %r253, %r187;
	shl.b32 	%r255, %r254, 2;
	add.s32 	%r256, %r150, %r255;
	ld.shared.f32 	%f871, [%r256];
	ld.shared.f32 	%f872, [%r256+80];
	ld.shared.f32 	%f873, [%r256+160];
	ld.shared.f32 	%f874, [%r256+240];
	ld.shared.f32 	%f875, [%r256+320];
	ld.shared.f32 	%f876, [%r256+400];
	ld.shared.f32 	%f877, [%r256+480];
	ld.shared.v4.f32 	{%f878, %f879, %f880, %f881}, [%r204+19456];
	fma.rn.f32 	%f882, %f839, %f832, %f843;
	fma.rn.f32 	%f883, %f839, %f833, %f844;
	fma.rn.f32 	%f884, %f839, %f834, %f845;
	fma.rn.f32 	%f885, %f839, %f835, %f846;
	fma.rn.f32 	%f886, %f839, %f836, %f847;
	fma.rn.f32 	%f887, %f839, %f837, %f848;
	fma.rn.f32 	%f888, %f839, %f838, %f849;
	fma.rn.f32 	%f889, %f840, %f832, %f850;
	fma.rn.f32 	%f890, %f840, %f833, %f851;
	fma.rn.f32 	%f891, %f840, %f834, %f852;
	fma.rn.f32 	%f892, %f840, %f835, %f853;
	fma.rn.f32 	%f893, %f840, %f836, %f854;
	fma.rn.f32 	%f894, %f840, %f837, %f855;
	fma.rn.f32 	%f895, %f840, %f838, %f856;
	fma.rn.f32 	%f896, %f841, %f832, %f857;
	fma.rn.f32 	%f897, %f841, %f833, %f858;
	fma.rn.f32 	%f898, %f841, %f834, %f859;
	fma.rn.f32 	%f899, %f841, %f835, %f860;
	fma.rn.f32 	%f900, %f841, %f836, %f861;
	fma.rn.f32 	%f901, %f841, %f837, %f862;
	fma.rn.f32 	%f902, %f841, %f838, %f863;
	fma.rn.f32 	%f903, %f842, %f832, %f864;
	fma.rn.f32 	%f904, %f842, %f833, %f865;
	fma.rn.f32 	%f905, %f842, %f834, %f866;
	fma.rn.f32 	%f906, %f842, %f835, %f867;
	fma.rn.f32 	%f907, %f842, %f836, %f868;
	fma.rn.f32 	%f908, %f842, %f837, %f869;
	fma.rn.f32 	%f909, %f842, %f838, %f870;
	selp.b32 	%r257, 14239, 14099, %p1;
	add.s32 	%r258, %r257, %r187;
	shl.b32 	%r259, %r258, 2;
	add.s32 	%r260, %r150, %r259;
	ld.shared.f32 	%f910, [%r260];
	ld.shared.f32 	%f911, [%r260+80];
	ld.shared.f32 	%f912, [%r260+160];
	ld.shared.f32 	%f913, [%r260+240];
	ld.shared.f32 	%f914, [%r260+320];
	ld.shared.f32 	%f915, [%r260+400];
	ld.shared.f32 	%f916, [%r260+480];
	ld.shared.v4.f32 	{%f917, %f918, %f919, %f920}, [%r204+19968];
	fma.rn.f32 	%f921, %f878, %f871, %f882;
	fma.rn.f32 	%f922, %f878, %f872, %f883;
	fma.rn.f32 	%f923, %f878, %f873, %f884;
	fma.rn.f32 	%f924, %f878, %f874, %f885;
	fma.rn.f32 	%f925, %f878, %f875, %f886;
	fma.rn.f32 	%f926, %f878, %f876, %f887;
	fma.rn.f32 	%f927, %f878, %f877, %f888;
	fma.rn.f32 	%f928, %f879, %f871, %f889;
	fma.rn.f32 	%f929, %f879, %f872, %f890;
	fma.rn.f32 	%f930, %f879, %f873, %f891;
	fma.rn.f32 	%f931, %f879, %f874, %f892;
	fma.rn.f32 	%f932, %f879, %f875, %f893;
	fma.rn.f32 	%f933, %f879, %f876, %f894;
	fma.rn.f32 	%f934, %f879, %f877, %f895;
	fma.rn.f32 	%f935, %f880, %f871, %f896;
	fma.rn.f32 	%f936, %f880, %f872, %f897;
	fma.rn.f32 	%f937, %f880, %f873, %f898;
	fma.rn.f32 	%f938, %f880, %f874, %f899;
	fma.rn.f32 	%f939, %f880, %f875, %f900;
	fma.rn.f32 	%f940, %f880, %f876, %f901;
	fma.rn.f32 	%f941, %f880, %f877, %f902;
	fma.rn.f32 	%f942, %f881, %f871, %f903;
	fma.rn.f32 	%f943, %f881, %f872, %f904;
	fma.rn.f32 	%f944, %f881, %f873, %f905;
	fma.rn.f32 	%f945, %f881, %f874, %f906;
	fma.rn.f32 	%f946, %f881, %f875, %f907;
	fma.rn.f32 	%f947, %f881, %f876, %f908;
	fma.rn.f32 	%f948, %f881, %f877, %f909;
	selp.b32 	%r261, 5260, 5120, %p1;
	add.s32 	%r262, %r261, %r187;
	shl.b32 	%r263, %r262, 2;
	add.s32 	%r264, %r150, %r263;
	ld.shared.f32 	%f949, [%r264];
	ld.shared.f32 	%f950, [%r264+80];
	ld.shared.f32 	%f951, [%r264+160];
	ld.shared.f32 	%f952, [%r264+240];
	ld.shared.f32 	%f953, [%r264+320];
	ld.shared.f32 	%f954, [%r264+400];
	ld.shared.f32 	%f955, [%r264+480];
	ld.shared.v4.f32 	{%f956, %f957, %f958, %f959}, [%r204];
	fma.rn.f32 	%f960, %f917, %f910, %f921;
	fma.rn.f32 	%f961, %f917, %f911, %f922;
	fma.rn.f32 	%f962, %f917, %f912, %f923;
	fma.rn.f32 	%f963, %f917, %f913, %f924;
	fma.rn.f32 	%f964, %f917, %f914, %f925;
	fma.rn.f32 	%f965, %f917, %f915, %f926;
	fma.rn.f32 	%f966, %f917, %f916, %f927;
	fma.rn.f32 	%f967, %f918, %f910, %f928;
	fma.rn.f32 	%f968, %f918, %f911, %f929;
	fma.rn.f32 	%f969, %f918, %f912, %f930;
	fma.rn.f32 	%f970, %f918, %f913, %f931;
	fma.rn.f32 	%f971, %f918, %f914, %f932;
	fma.rn.f32 	%f972, %f918, %f915, %f933;
	fma.rn.f32 	%f973, %f918, %f916, %f934;
	fma.rn.f32 	%f974, %f919, %f910, %f935;
	fma.rn.f32 	%f975, %f919, %f911, %f936;
	fma.rn.f32 	%f976, %f919, %f912, %f937;
	fma.rn.f32 	%f977, %f919, %f913, %f938;
	fma.rn.f32 	%f978, %f919, %f914, %f939;
	fma.rn.f32 	%f979, %f919, %f915, %f940;
	fma.rn.f32 	%f980, %f919, %f916, %f941;
	fma.rn.f32 	%f981, %f920, %f910, %f942;
	fma.rn.f32 	%f982, %f920, %f911, %f943;
	fma.rn.f32 	%f983, %f920, %f912, %f944;
	fma.rn.f32 	%f984, %f920, %f913, %f945;
	fma.rn.f32 	%f985, %f920, %f914, %f946;
	fma.rn.f32 	%f986, %f920, %f915, %f947;
	fma.rn.f32 	%f987, %f920, %f916, %f948;
	// begin inline asm
	cp.async.wait_group 0;
	// end inline asm
	bar.sync 	0;
	selp.b32 	%r265, 5261, 5121, %p1;
	add.s32 	%r266, %r265, %r187;
	shl.b32 	%r267, %r266, 2;
	add.s32 	%r268, %r150, %r267;
	ld.shared.f32 	%f988, [%r268];
	ld.shared.f32 	%f989, [%r268+80];
	ld.shared.f32 	%f990, [%r268+160];
	ld.shared.f32 	%f991, [%r268+240];
	ld.shared.f32 	%f992, [%r268+320];
	ld.shared.f32 	%f993, [%r268+400];
	ld.shared.f32 	%f994, [%r268+480];
	ld.shared.v4.f32 	{%f995, %f996, %f997, %f998}, [%r204+512];
	fma.rn.f32 	%f999, %f956, %f949, %f960;
	fma.rn.f32 	%f1000, %f956, %f950, %f961;
	fma.rn.f32 	%f1001, %f956, %f951, %f962;
	fma.rn.f32 	%f1002, %f956, %f952, %f963;
	fma.rn.f32 	%f1003, %f956, %f953, %f964;
	fma.rn.f32 	%f1004, %f956, %f954, %f965;
	fma.rn.f32 	%f1005, %f956, %f955, %f966;
	fma.rn.f32 	%f1006, %f957, %f949, %f967;
	fma.rn.f32 	%f1007, %f957, %f950, %f968;
	fma.rn.f32 	%f1008, %f957, %f951, %f969;
	fma.rn.f32 	%f1009, %f957, %f952, %f970;
	fma.rn.f32 	%f1010, %f957, %f953, %f971;
	fma.rn.f32 	%f1011, %f957, %f954, %f972;
	fma.rn.f32 	%f1012, %f957, %f955, %f973;
	fma.rn.f32 	%f1013, %f958, %f949, %f974;
	fma.rn.f32 	%f1014, %f958, %f950, %f975;
	fma.rn.f32 	%f1015, %f958, %f951, %f976;
	fma.rn.f32 	%f1016, %f958, %f952, %f977;
	fma.rn.f32 	%f1017, %f958, %f953, %f978;
	fma.rn.f32 	%f1018, %f958, %f954, %f979;
	fma.rn.f32 	%f1019, %f958, %f955, %f980;
	fma.rn.f32 	%f1020, %f959, %f949, %f981;
	fma.rn.f32 	%f1021, %f959, %f950, %f982;
	fma.rn.f32 	%f1022, %f959, %f951, %f983;
	fma.rn.f32 	%f1023, %f959, %f952, %f984;
	fma.rn.f32 	%f1024, %f959, %f953, %f985;
	fma.rn.f32 	%f1025, %f959, %f954, %f986;
	fma.rn.f32 	%f1026, %f959, %f955, %f987;
	selp.b32 	%r269, 5262, 5122, %p1;
	add.s32 	%r270, %r269, %r187;
	shl.b32 	%r271, %r270, 2;
	add.s32 	%r272, %r150, %r271;
	ld.shared.f32 	%f1027, [%r272];
	ld.shared.f32 	%f1028, [%r272+80];
	ld.shared.f32 	%f1029, [%r272+160];
	ld.shared.f32 	%f1030, [%r272+240];
	ld.shared.f32 	%f1031, [%r272+320];
	ld.shared.f32 	%f1032, [%r272+400];
	ld.shared.f32 	%f1033, [%r272+480];
	ld.shared.v4.f32 	{%f1034, %f1035, %f1036, %f1037}, [%r204+1024];
	fma.rn.f32 	%f1038, %f995, %f988, %f999;
	fma.rn.f32 	%f1039, %f995, %f989, %f1000;
	fma.rn.f32 	%f1040, %f995, %f990, %f1001;
	fma.rn.f32 	%f1041, %f995, %f991, %f1002;
	fma.rn.f32 	%f1042, %f995, %f992, %f1003;
	fma.rn.f32 	%f1043, %f995, %f993, %f1004;
	fma.rn.f32 	%f1044, %f995, %f994, %f1005;
	fma.rn.f32 	%f1045, %f996, %f988, %f1006;
	fma.rn.f32 	%f1046, %f996, %f989, %f1007;
	fma.rn.f32 	%f1047, %f996, %f990, %f1008;
	fma.rn.f32 	%f1048, %f996, %f991, %f1009;
	fma.rn.f32 	%f1049, %f996, %f992, %f1010;
	fma.rn.f32 	%f1050, %f996, %f993, %f1011;
	fma.rn.f32 	%f1051, %f996, %f994, %f1012;
	fma.rn.f32 	%f1052, %f997, %f988, %f1013;
	fma.rn.f32 	%f1053, %f997, %f989, %f1014;
	fma.rn.f32 	%f1054, %f997, %f990, %f1015;
	fma.rn.f32 	%f1055, %f997, %f991, %f1016;
	fma.rn.f32 	%f1056, %f997, %f992, %f1017;
	fma.rn.f32 	%f1057, %f997, %f993, %f1018;
	fma.rn.f32 	%f1058, %f997, %f994, %f1019;
	fma.rn.f32 	%f1059, %f998, %f988, %f1020;
	fma.rn.f32 	%f1060, %f998, %f989, %f1021;
	fma.rn.f32 	%f1061, %f998, %f990, %f1022;
	fma.rn.f32 	%f1062, %f998, %f991, %f1023;
	fma.rn.f32 	%f1063, %f998, %f992, %f1024;
	fma.rn.f32 	%f1064, %f998, %f993, %f1025;
	fma.rn.f32 	%f1065, %f998, %f994, %f1026;
	selp.b32 	%r273, 5263, 5123, %p1;
	add.s32 	%r274, %r273, %r187;
	shl.b32 	%r275, %r274, 2;
	add.s32 	%r276, %r150, %r275;
	ld.shared.f32 	%f1066, [%r276];
	ld.shared.f32 	%f1067, [%r276+80];
	ld.shared.f32 	%f1068, [%r276+160];
	ld.shared.f32 	%f1069, [%r276+240];
	ld.shared.f32 	%f1070, [%r276+320];
	ld.shared.f32 	%f1071, [%r276+400];
	ld.shared.f32 	%f1072, [%r276+480];
	ld.shared.v4.f32 	{%f1073, %f1074, %f1075, %f1076}, [%r204+1536];
	fma.rn.f32 	%f1077, %f1034, %f1027, %f1038;
	fma.rn.f32 	%f1078, %f1034, %f1028, %f1039;
	fma.rn.f32 	%f1079, %f1034, %f1029, %f1040;
	fma.rn.f32 	%f1080, %f1034, %f1030, %f1041;
	fma.rn.f32 	%f1081, %f1034, %f1031, %f1042;
	fma.rn.f32 	%f1082, %f1034, %f1032, %f1043;
	fma.rn.f32 	%f1083, %f1034, %f1033, %f1044;
	fma.rn.f32 	%f1084, %f1035, %f1027, %f1045;
	fma.rn.f32 	%f1085, %f1035, %f1028, %f1046;
	fma.rn.f32 	%f1086, %f1035, %f1029, %f1047;
	fma.rn.f32 	%f1087, %f1035, %f1030, %f1048;
	fma.rn.f32 	%f1088, %f1035, %f1031, %f1049;
	fma.rn.f32 	%f1089, %f1035, %f1032, %f1050;
	fma.rn.f32 	%f1090, %f1035, %f1033, %f1051;
	fma.rn.f32 	%f1091, %f1036, %f1027, %f1052;
	fma.rn.f32 	%f1092, %f1036, %f1028, %f1053;
	fma.rn.f32 	%f1093, %f1036, %f1029, %f1054;
	fma.rn.f32 	%f1094, %f1036, %f1030, %f1055;
	fma.rn.f32 	%f1095, %f1036, %f1031, %f1056;
	fma.rn.f32 	%f1096, %f1036, %f1032, %f1057;
	fma.rn.f32 	%f1097, %f1036, %f1033, %f1058;
	fma.rn.f32 	%f1098, %f1037, %f1027, %f1059;
	fma.rn.f32 	%f1099, %f1037, %f1028, %f1060;
	fma.rn.f32 	%f1100, %f1037, %f1029, %f1061;
	fma.rn.f32 	%f1101, %f1037, %f1030, %f1062;
	fma.rn.f32 	%f1102, %f1037, %f1031, %f1063;
	fma.rn.f32 	%f1103, %f1037, %f1032, %f1064;
	fma.rn.f32 	%f1104, %f1037, %f1033, %f1065;
	selp.b32 	%r277, 5276, 5136, %p1;
	add.s32 	%r278, %r277, %r187;
	shl.b32 	%r279, %r278, 2;
	add.s32 	%r280, %r150, %r279;
	ld.shared.f32 	%f1105, [%r280];
	ld.shared.f32 	%f1106, [%r280+80];
	ld.shared.f32 	%f1107, [%r280+160];
	ld.shared.f32 	%f1108, [%r280+240];
	ld.shared.f32 	%f1109, [%r280+320];
	ld.shared.f32 	%f1110, [%r280+400];
	ld.shared.f32 	%f1111, [%r280+480];
	ld.shared.v4.f32 	{%f1112, %f1113, %f1114, %f1115}, [%r204+2048];
	fma.rn.f32 	%f1116, %f1073, %f1066, %f1077;
	fma.rn.f32 	%f1117, %f1073, %f1067, %f1078;
	fma.rn.f32 	%f1118, %f1073, %f1068, %f1079;
	fma.rn.f32 	%f1119, %f1073, %f1069, %f1080;
	fma.rn.f32 	%f1120, %f1073, %f1070, %f1081;
	fma.rn.f32 	%f1121, %f1073, %f1071, %f1082;
	fma.rn.f32 	%f1122, %f1073, %f1072, %f1083;
	fma.rn.f32 	%f1123, %f1074, %f1066, %f1084;
	fma.rn.f32 	%f1124, %f1074, %f1067, %f1085;
	fma.rn.f32 	%f1125, %f1074, %f1068, %f1086;
	fma.rn.f32 	%f1126, %f1074, %f1069, %f1087;
	fma.rn.f32 	%f1127, %f1074, %f1070, %f1088;
	fma.rn.f32 	%f1128, %f1074, %f1071, %f1089;
	fma.rn.f32 	%f1129, %f1074, %f1072, %f1090;
	fma.rn.f32 	%f1130, %f1075, %f1066, %f1091;
	fma.rn.f32 	%f1131, %f1075, %f1067, %f1092;
	fma.rn.f32 	%f1132, %f1075, %f1068, %f1093;
	fma.rn.f32 	%f1133, %f1075, %f1069, %f1094;
	fma.rn.f32 	%f1134, %f1075, %f1070, %f1095;
	fma.rn.f32 	%f1135, %f1075, %f1071, %f1096;
	fma.rn.f32 	%f1136, %f1075, %f1072, %f1097;
	fma.rn.f32 	%f1137, %f1076, %f1066, %f1098;
	fma.rn.f32 	%f1138, %f1076, %f1067, %f1099;
	fma.rn.f32 	%f1139, %f1076, %f1068, %f1100;
	fma.rn.f32 	%f1140, %f1076, %f1069, %f1101;
	fma.rn.f32 	%f1141, %f1076, %f1070, %f1102;
	fma.rn.f32 	%f1142, %f1076, %f1071, %f1103;
	fma.rn.f32 	%f1143, %f1076, %f1072, %f1104;
	selp.b32 	%r281, 5277, 5137, %p1;
	add.s32 	%r282, %r281, %r187;
	shl.b32 	%r283, %r282, 2;
	add.s32 	%r284, %r150, %r283;
	ld.shared.f32 	%f1144, [%r284];
	ld.shared.f32 	%f1145, [%r284+80];
	ld.shared.f32 	%f1146, [%r284+160];
	ld.shared.f32 	%f1147, [%r284+240];
	ld.shared.f32 	%f1148, [%r284+320];
	ld.shared.f32 	%f1149, [%r284+400];
	ld.shared.f32 	%f1150, [%r284+480];
	ld.shared.v4.f32 	{%f1151, %f1152, %f1153, %f1154}, [%r204+2560];
	fma.rn.f32 	%f1155, %f1112, %f1105, %f1116;
	fma.rn.f32 	%f1156, %f1112, %f1106, %f1117;
	fma.rn.f32 	%f1157, %f1112, %f1107, %f1118;
	fma.rn.f32 	%f1158, %f1112, %f1108, %f1119;
	fma.rn.f32 	%f1159, %f1112, %f1109, %f1120;
	fma.rn.f32 	%f1160, %f1112, %f1110, %f1121;
	fma.rn.f32 	%f1161, %f1112, %f1111, %f1122;
	fma.rn.f32 	%f1162, %f1113, %f1105, %f1123;
	fma.rn.f32 	%f1163, %f1113, %f1106, %f1124;
	fma.rn.f32 	%f1164, %f1113, %f1107, %f1125;
	fma.rn.f32 	%f1165, %f1113, %f1108, %f1126;
	fma.rn.f32 	%f1166, %f1113, %f1109, %f1127;
	fma.rn.f32 	%f1167, %f1113, %f1110, %f1128;
	fma.rn.f32 	%f1168, %f1113, %f1111, %f1129;
	fma.rn.f32 	%f1169, %f1114, %f1105, %f1130;
	fma.rn.f32 	%f1170, %f1114, %f1106, %f1131;
	fma.rn.f32 	%f1171, %f1114, %f1107, %f1132;
	fma.rn.f32 	%f1172, %f1114, %f1108, %f1133;
	fma.rn.f32 	%f1173, %f1114, %f1109, %f1134;
	fma.rn.f32 	%f1174, %f1114, %f1110, %f1135;
	fma.rn.f32 	%f1175, %f1114, %f1111, %f1136;
	fma.rn.f32 	%f1176, %f1115, %f1105, %f1137;
	fma.rn.f32 	%f1177, %f1115, %f1106, %f1138;
	fma.rn.f32 	%f1178, %f1115, %f1107, %f1139;
	fma.rn.f32 	%f1179, %f1115, %f1108, %f1140;
	fma.rn.f32 	%f1180, %f1115, %f1109, %f1141;
	fma.rn.f32 	%f1181, %f1115, %f1110, %f1142;
	fma.rn.f32 	%f1182, %f1115, %f1111, %f1143;
	selp.b32 	%r285, 5278, 5138, %p1;
	add.s32 	%r286, %r285, %r187;
	shl.b32 	%r287, %r286, 2;
	add.s32 	%r288, %r150, %r287;
	ld.shared.f32 	%f1183, [%r288];
	ld.shared.f32 	%f1184, [%r288+80];
	ld.shared.f32 	%f1185, [%r288+160];
	ld.shared.f32 	%f1186, [%r288+240];
	ld.shared.f32 	%f1187, [%r288+320];
	ld.shared.f32 	%f1188, [%r288+400];
	ld.shared.f32 	%f1189, [%r288+480];
	ld.shared.v4.f32 	{%f1190, %f1191, %f1192, %f1193}, [%r204+3072];
	fma.rn.f32 	%f1194, %f1151, %f1144, %f1155;
	fma.rn.f32 	%f1195, %f1151, %f1145, %f1156;
	fma.rn.f32 	%f1196, %f1151, %f1146, %f1157;
	fma.rn.f32 	%f1197, %f1151, %f1147, %f1158;
	fma.rn.f32 	%f1198, %f1151, %f1148, %f1159;
	fma.rn.f32 	%f1199, %f1151, %f1149, %f1160;
	fma.rn.f32 	%f1200, %f1151, %f1150, %f1161;
	fma.rn.f32 	%f1201, %f1152, %f1144, %f1162;
	fma.rn.f32 	%f1202, %f1152, %f1145, %f1163;
	fma.rn.f32 	%f1203, %f1152, %f1146, %f1164;
	fma.rn.f32 	%f1204, %f1152, %f1147, %f1165;
	fma.rn.f32 	%f1205, %f1152, %f1148, %f1166;
	fma.rn.f32 	%f1206, %f1152, %f1149, %f1167;
	fma.rn.f32 	%f1207, %f1152, %f1150, %f1168;
	fma.rn.f32 	%f1208, %f1153, %f1144, %f1169;
	fma.rn.f32 	%f1209, %f1153, %f1145, %f1170;
	fma.rn.f32 	%f1210, %f1153, %f1146, %f1171;
	fma.rn.f32 	%f1211, %f1153, %f1147, %f1172;
	fma.rn.f32 	%f1212, %f1153, %f1148, %f1173;
	fma.rn.f32 	%f1213, %f1153, %f1149, %f1174;
	fma.rn.f32 	%f1214, %f1153, %f1150, %f1175;
	fma.rn.f32 	%f1215, %f1154, %f1144, %f1176;
	fma.rn.f32 	%f1216, %f1154, %f1145, %f1177;
	fma.rn.f32 	%f1217, %f1154, %f1146, %f1178;
	fma.rn.f32 	%f1218, %f1154, %f1147, %f1179;
	fma.rn.f32 	%f1219, %f1154, %f1148, %f1180;
	fma.rn.f32 	%f1220, %f1154, %f1149, %f1181;
	fma.rn.f32 	%f1221, %f1154, %f1150, %f1182;
	selp.b32 	%r289, 5279, 5139, %p1;
	add.s32 	%r290, %r289, %r187;
	shl.b32 	%r291, %r290, 2;
	add.s32 	%r292, %r150, %r291;
	ld.shared.f32 	%f1222, [%r292];
	ld.shared.f32 	%f1223, [%r292+80];
	ld.shared.f32 	%f1224, [%r292+160];
	ld.shared.f32 	%f1225, [%r292+240];
	ld.shared.f32 	%f1226, [%r292+320];
	ld.shared.f32 	%f1227, [%r292+400];
	ld.shared.f32 	%f1228, [%r292+480];
	ld.shared.v4.f32 	{%f1229, %f1230, %f1231, %f1232}, [%r204+3584];
	fma.rn.f32 	%f1233, %f1190, %f1183, %f1194;
	fma.rn.f32 	%f1234, %f1190, %f1184, %f1195;
	fma.rn.f32 	%f1235, %f1190, %f1185, %f1196;
	fma.rn.f32 	%f1236, %f1190, %f1186, %f1197;
	fma.rn.f32 	%f1237, %f1190, %f1187, %f1198;
	fma.rn.f32 	%f1238, %f1190, %f1188, %f1199;
	fma.rn.f32 	%f1239, %f1190, %f1189, %f1200;
	fma.rn.f32 	%f1240, %f1191, %f1183, %f1201;
	fma.rn.f32 	%f1241, %f1191, %f1184, %f1202;
	fma.rn.f32 	%f1242, %f1191, %f1185, %f1203;
	fma.rn.f32 	%f1243, %f1191, %f1186, %f1204;
	fma.rn.f32 	%f1244, %f1191, %f1187, %f1205;
	fma.rn.f32 	%f1245, %f1191, %f1188, %f1206;
	fma.rn.f32 	%f1246, %f1191, %f1189, %f1207;
	fma.rn.f32 	%f1247, %f1192, %f1183, %f1208;
	fma.rn.f32 	%f1248, %f1192, %f1184, %f1209;
	fma.rn.f32 	%f1249, %f1192, %f1185, %f1210;
	fma.rn.f32 	%f1250, %f1192, %f1186, %f1211;
	fma.rn.f32 	%f1251, %f1192, %f1187, %f1212;
	fma.rn.f32 	%f1252, %f1192, %f1188, %f1213;
	fma.rn.f32 	%f1253, %f1192, %f1189, %f1214;
	fma.rn.f32 	%f1254, %f1193, %f1183, %f1215;
	fma.rn.f32 	%f1255, %f1193, %f1184, %f1216;
	fma.rn.f32 	%f1256, %f1193, %f1185, %f1217;
	fma.rn.f32 	%f1257, %f1193, %f1186, %f1218;
	fma.rn.f32 	%f1258, %f1193, %f1187, %f1219;
	fma.rn.f32 	%f1259, %f1193, %f1188, %f1220;
	fma.rn.f32 	%f1260, %f1193, %f1189, %f1221;
	selp.b32 	%r293, 7500, 7360, %p1;
	add.s32 	%r294, %r293, %r187;
	shl.b32 	%r295, %r294, 2;
	add.s32 	%r296, %r150, %r295;
	ld.shared.f32 	%f1261, [%r296];
	ld.shared.f32 	%f1262, [%r296+80];
	ld.shared.f32 	%f1263, [%r296+160];
	ld.shared.f32 	%f1264, [%r296+240];
	ld.shared.f32 	%f1265, [%r296+320];
	ld.shared.f32 	%f1266, [%r296+400];
	ld.shared.f32 	%f1267, [%r296+480];
	ld.shared.v4.f32 	{%f1268, %f1269, %f1270, %f1271}, [%r204+4096];
	fma.rn.f32 	%f1272, %f1229, %f1222, %f1233;
	fma.rn.f32 	%f1273, %f1229, %f1223, %f1234;
	fma.rn.f32 	%f1274, %f1229, %f1224, %f1235;
	fma.rn.f32 	%f1275, %f1229, %f1225, %f1236;
	fma.rn.f32 	%f1276, %f1229, %f1226, %f1237;
	fma.rn.f32 	%f1277, %f1229, %f1227, %f1238;
	fma.rn.f32 	%f1278, %f1229, %f1228, %f1239;
	fma.rn.f32 	%f1279, %f1230, %f1222, %f1240;
	fma.rn.f32 	%f1280, %f1230, %f1223, %f1241;
	fma.rn.f32 	%f1281, %f1230, %f1224, %f1242;
	fma.rn.f32 	%f1282, %f1230, %f1225, %f1243;
	fma.rn.f32 	%f1283, %f1230, %f1226, %f1244;
	fma.rn.f32 	%f1284, %f1230, %f1227, %f1245;
	fma.rn.f32 	%f1285, %f1230, %f1228, %f1246;
	fma.rn.f32 	%f1286, %f1231, %f1222, %f1247;
	fma.rn.f32 	%f1287, %f1231, %f1223, %f1248;
	fma.rn.f32 	%f1288, %f1231, %f1224, %f1249;
	fma.rn.f32 	%f1289, %f1231, %f1225, %f1250;
	fma.rn.f32 	%f1290, %f1231, %f1226, %f1251;
	fma.rn.f32 	%f1291, %f1231, %f1227, %f1252;
	fma.rn.f32 	%f1292, %f1231, %f1228, %f1253;
	fma.rn.f32 	%f1293, %f1232, %f1222, %f1254;
	fma.rn.f32 	%f1294, %f1232, %f1223, %f1255;
	fma.rn.f32 	%f1295, %f1232, %f1224, %f1256;
	fma.rn.f32 	%f1296, %f1232, %f1225, %f1257;
	fma.rn.f32 	%f1297, %f1232, %f1226, %f1258;
	fma.rn.f32 	%f1298, %f1232, %f1227, %f1259;
	fma.rn.f32 	%f1299, %f1232, %f1228, %f1260;
	selp.b32 	%r297, 7501, 7361, %p1;
	add.s32 	%r298, %r297, %r187;
	shl.b32 	%r299, %r298, 2;
	add.s32 	%r300, %r150, %r299;
	ld.shared.f32 	%f1300, [%r300];
	ld.shared.f32 	%f1301, [%r300+80];
	ld.shared.f32 	%f1302, [%r300+160];
	ld.shared.f32 	%f1303, [%r300+240];
	ld.shared.f32 	%f1304, [%r300+320];
	ld.shared.f32 	%f1305, [%r300+400];
	ld.shared.f32 	%f1306, [%r300+480];
	ld.shared.v4.f32 	{%f1307, %f1308, %f1309, %f1310}, [%r204+4608];
	fma.rn.f32 	%f1311, %f1268, %f1261, %f1272;
	fma.rn.f32 	%f1312, %f1268, %f1262, %f1273;
	fma.rn.f32 	%f1313, %f1268, %f1263, %f1274;
	fma.rn.f32 	%f1314, %f1268, %f1264, %f1275;
	fma.rn.f32 	%f1315, %f1268, %f1265, %f1276;
	fma.rn.f32 	%f1316, %f1268, %f1266, %f1277;
	fma.rn.f32 	%f1317, %f1268, %f1267, %f1278;
	fma.rn.f32 	%f1318, %f1269, %f1261, %f1279;
	fma.rn.f32 	%f1319, %f1269, %f1262, %f1280;
	fma.rn.f32 	%f1320, %f1269, %f1263, %f1281;
	fma.rn.f32 	%f1321, %f1269, %f1264, %f1282;
	fma.rn.f32 	%f1322, %f1269, %f1265, %f1283;
	fma.rn.f32 	%f1323, %f1269, %f1266, %f1284;
	fma.rn.f32 	%f1324, %f1269, %f1267, %f1285;
	fma.rn.f32 	%f1325, %f1270, %f1261, %f1286;
	fma.rn.f32 	%f1326, %f1270, %f1262, %f1287;
	fma.rn.f32 	%f1327, %f1270, %f1263, %f1288;
	fma.rn.f32 	%f1328, %f1270, %f1264, %f1289;
	fma.rn.f32 	%f1329, %f1270, %f1265, %f1290;
	fma.rn.f32 	%f1330, %f1270, %f1266, %f1291;
	fma.rn.f32 	%f1331, %f1270, %f1267, %f1292;
	fma.rn.f32 	%f1332, %f1271, %f1261, %f1293;
	fma.rn.f32 	%f1333, %f1271, %f1262, %f1294;
	fma.rn.f32 	%f1334, %f1271, %f1263, %f1295;
	fma.rn.f32 	%f1335, %f1271, %f1264, %f1296;
	fma.rn.f32 	%f1336, %f1271, %f1265, %f1297;
	fma.rn.f32 	%f1337, %f1271, %f1266, %f1298;
	fma.rn.f32 	%f1338, %f1271, %f1267, %f1299;
	selp.b32 	%r301, 7502, 7362, %p1;
	add.s32 	%r302, %r301, %r187;
	shl.b32 	%r303, %r302, 2;
	add.s32 	%r304, %r150, %r303;
	ld.shared.f32 	%f1339, [%r304];
	ld.shared.f32 	%f1340, [%r304+80];
	ld.shared.f32 	%f1341, [%r304+160];
	ld.shared.f32 	%f1342, [%r304+240];
	ld.shared.f32 	%f1343, [%r304+320];
	ld.shared.f32 	%f1344, [%r304+400];
	ld.shared.f32 	%f1345, [%r304+480];
	ld.shared.v4.f32 	{%f1346, %f1347, %f1348, %f1349}, [%r204+5120];
	fma.rn.f32 	%f1350, %f1307, %f1300, %f1311;
	fma.rn.f32 	%f1351, %f1307, %f1301, %f1312;
	fma.rn.f32 	%f1352, %f1307, %f1302, %f1313;
	fma.rn.f32 	%f1353, %f1307, %f1303, %f1314;
	fma.rn.f32 	%f1354, %f1307, %f1304, %f1315;
	fma.rn.f32 	%f1355, %f1307, %f1305, %f1316;
	fma.rn.f32 	%f1356, %f1307, %f1306, %f1317;
	fma.rn.f32 	%f1357, %f1308, %f1300, %f1318;
	fma.rn.f32 	%f1358, %f1308, %f1301, %f1319;
	fma.rn.f32 	%f1359, %f1308, %f1302, %f1320;
	fma.rn.f32 	%f1360, %f1308, %f1303, %f1321;
	fma.rn.f32 	%f1361, %f1308, %f1304, %f1322;
	fma.rn.f32 	%f1362, %f1308, %f1305, %f1323;
	fma.rn.f32 	%f1363, %f1308, %f1306, %f1324;
	fma.rn.f32 	%f1364, %f1309, %f1300, %f1325;
	fma.rn.f32 	%f1365, %f1309, %f1301, %f1326;
	fma.rn.f32 	%f1366, %f1309, %f1302, %f1327;
	fma.rn.f32 	%f1367, %f1309, %f1303, %f1328;
	fma.rn.f32 	%f1368, %f1309, %f1304, %f1329;
	fma.rn.f32 	%f1369, %f1309, %f1305, %f1330;
	fma.rn.f32 	%f1370, %f1309, %f1306, %f1331;
	fma.rn.f32 	%f1371, %f1310, %f1300, %f1332;
	fma.rn.f32 	%f1372, %f1310, %f1301, %f1333;
	fma.rn.f32 	%f1373, %f1310, %f1302, %f1334;
	fma.rn.f32 	%f1374, %f1310, %f1303, %f1335;
	fma.rn.f32 	%f1375, %f1310, %f1304, %f1336;
	fma.rn.f32 	%f1376, %f1310, %f1305, %f1337;
	fma.rn.f32 	%f1377, %f1310, %f1306, %f1338;
	selp.b32 	%r305, 7503, 7363, %p1;
	add.s32 	%r306, %r305, %r187;
	shl.b32 	%r307, %r306, 2;
	add.s32 	%r308, %r150, %r307;
	ld.shared.f32 	%f1378, [%r308];
	ld.shared.f32 	%f1379, [%r308+80];
	ld.shared.f32 	%f1380, [%r308+160];
	ld.shared.f32 	%f1381, [%r308+240];
	ld.shared.f32 	%f1382, [%r308+320];
	ld.shared.f32 	%f1383, [%r308+400];
	ld.shared.f32 	%f1384, [%r308+480];
	ld.shared.v4.f32 	{%f1385, %f1386, %f1387, %f1388}, [%r204+5632];
	fma.rn.f32 	%f1389, %f1346, %f1339, %f1350;
	fma.rn.f32 	%f1390, %f1346, %f1340, %f1351;
	fma.rn.f32 	%f1391, %f1346, %f1341, %f1352;
	fma.rn.f32 	%f1392, %f1346, %f1342, %f1353;
	fma.rn.f32 	%f1393, %f1346, %f1343, %f1354;
	fma.rn.f32 	%f1394, %f1346, %f1344, %f1355;
	fma.rn.f32 	%f1395, %f1346, %f1345, %f1356;
	fma.rn.f32 	%f1396, %f1347, %f1339, %f1357;
	fma.rn.f32 	%f1397, %f1347, %f1340, %f1358;
	fma.rn.f32 	%f1398, %f1347, %f1341, %f1359;
	fma.rn.f32 	%f1399, %f1347, %f1342, %f1360;
	fma.rn.f32 	%f1400, %f1347, %f1343, %f1361;
	fma.rn.f32 	%f1401, %f1347, %f1344, %f1362;
	fma.rn.f32 	%f1402, %f1347, %f1345, %f1363;
	fma.rn.f32 	%f1403, %f1348, %f1339, %f1364;
	fma.rn.f32 	%f1404, %f1348, %f1340, %f1365;
	fma.rn.f32 	%f1405, %f1348, %f1341, %f1366;
	fma.rn.f32 	%f1406, %f1348, %f1342, %f1367;
	fma.rn.f32 	%f1407, %f1348, %f1343, %f1368;
	fma.rn.f32 	%f1408, %f1348, %f1344, %f1369;
	fma.rn.f32 	%f1409, %f1348, %f1345, %f1370;
	fma.rn.f32 	%f1410, %f1349, %f1339, %f1371;
	fma.rn.f32 	%f1411, %f1349, %f1340, %f1372;
	fma.rn.f32 	%f1412, %f1349, %f1341, %f1373;
	fma.rn.f32 	%f1413, %f1349, %f1342, %f1374;
	fma.rn.f32 	%f1414, %f1349, %f1343, %f1375;
	fma.rn.f32 	%f1415, %f1349, %f1344, %f1376;
	fma.rn.f32 	%f1416, %f1349, %f1345, %f1377;
	selp.b32 	%r309, 7516, 7376, %p1;
	add.s32 	%r310, %r309, %r187;
	shl.b32 	%r311, %r310, 2;
	add.s32 	%r312, %r150, %r311;
	ld.shared.f32 	%f1417, [%r312];
	ld.shared.f32 	%f1418, [%r312+80];
	ld.shared.f32 	%f1419, [%r312+160];
	ld.shared.f32 	%f1420, [%r312+240];
	ld.shared.f32 	%f1421, [%r312+320];
	ld.shared.f32 	%f1422, [%r312+400];
	ld.shared.f32 	%f1423, [%r312+480];
	ld.shared.v4.f32 	{%f1424, %f1425, %f1426, %f1427}, [%r204+6144];
	fma.rn.f32 	%f1428, %f1385, %f1378, %f1389;
	fma.rn.f32 	%f1429, %f1385, %f1379, %f1390;
	fma.rn.f32 	%f1430, %f1385, %f1380, %f1391;
	fma.rn.f32 	%f1431, %f1385, %f1381, %f1392;
	fma.rn.f32 	%f1432, %f1385, %f1382, %f1393;
	fma.rn.f32 	%f1433, %f1385, %f1383, %f1394;
	fma.rn.f32 	%f1434, %f1385, %f1384, %f1395;
	fma.rn.f32 	%f1435, %f1386, %f1378, %f1396;
	fma.rn.f32 	%f1436, %f1386, %f1379, %f1397;
	fma.rn.f32 	%f1437, %f1386, %f1380, %f1398;
	fma.rn.f32 	%f1438, %f1386, %f1381, %f1399;
	fma.rn.f32 	%f1439, %f1386, %f1382, %f1400;
	fma.rn.f32 	%f1440, %f1386, %f1383, %f1401;
	fma.rn.f32 	%f1441, %f1386, %f1384, %f1402;
	fma.rn.f32 	%f1442, %f1387, %f1378, %f1403;
	fma.rn.f32 	%f1443, %f1387, %f1379, %f1404;
	fma.rn.f32 	%f1444, %f1387, %f1380, %f1405;
	fma.rn.f32 	%f1445, %f1387, %f1381, %f1406;
	fma.rn.f32 	%f1446, %f1387, %f1382, %f1407;
	fma.rn.f32 	%f1447, %f1387, %f1383, %f1408;
	fma.rn.f32 	%f1448, %f1387, %f1384, %f1409;
	fma.rn.f32 	%f1449, %f1388, %f1378, %f1410;
	fma.rn.f32 	%f1450, %f1388, %f1379, %f1411;
	fma.rn.f32 	%f1451, %f1388, %f1380, %f1412;
	fma.rn.f32 	%f1452, %f1388, %f1381, %f1413;
	fma.rn.f32 	%f1453, %f1388, %f1382, %f1414;
	fma.rn.f32 	%f1454, %f1388, %f1383, %f1415;
	fma.rn.f32 	%f1455, %f1388, %f1384, %f1416;
	selp.b32 	%r313, 7517, 7377, %p1;
	add.s32 	%r314, %r313, %r187;
	shl.b32 	%r315, %r314, 2;
	add.s32 	%r316, %r150, %r315;
	ld.shared.f32 	%f1456, [%r316];
	ld.shared.f32 	%f1457, [%r316+80];
	ld.shared.f32 	%f1458, [%r316+160];
	ld.shared.f32 	%f1459, [%r316+240];
	ld.shared.f32 	%f1460, [%r316+320];
	ld.shared.f32 	%f1461, [%r316+400];
	ld.shared.f32 	%f1462, [%r316+480];
	ld.shared.v4.f32 	{%f1463, %f1464, %f1465, %f1466}, [%r204+6656];
	fma.rn.f32 	%f1467, %f1424, %f1417, %f1428;
	fma.rn.f32 	%f1468, %f1424, %f1418, %f1429;
	fma.rn.f32 	%f1469, %f1424, %f1419, %f1430;
	fma.rn.f32 	%f1470, %f1424, %f1420, %f1431;
	fma.rn.f32 	%f1471, %f1424, %f1421, %f1432;
	fma.rn.f32 	%f1472, %f1424, %f1422, %f1433;
	fma.rn.f32 	%f1473, %f1424, %f1423, %f1434;
	fma.rn.f32 	%f1474, %f1425, %f1417, %f1435;
	fma.rn.f32 	%f1475, %f1425, %f1418, %f1436;
	fma.rn.f32 	%f1476, %f1425, %f1419, %f1437;
	fma.rn.f32 	%f1477, %f1425, %f1420, %f1438;
	fma.rn.f32 	%f1478, %f1425, %f1421, %f1439;
	fma.rn.f32 	%f1479, %f1425, %f1422, %f1440;
	fma.rn.f32 	%f1480, %f1425, %f1423, %f1441;
	fma.rn.f32 	%f1481, %f1426, %f1417, %f1442;
	fma.rn.f32 	%f1482, %f1426, %f1418, %f1443;
	fma.rn.f32 	%f1483, %f1426, %f1419, %f1444;
	fma.rn.f32 	%f1484, %f1426, %f1420, %f1445;
	fma.rn.f32 	%f1485, %f1426, %f1421, %f1446;
	fma.rn.f32 	%f1486, %f1426, %f1422, %f1447;
	fma.rn.f32 	%f1487, %f1426, %f1423, %f1448;
	fma.rn.f32 	%f1488, %f1427, %f1417, %f1449;
	fma.rn.f32 	%f1489, %f1427, %f1418, %f1450;
	fma.rn.f32 	%f1490, %f1427, %f1419, %f1451;
	fma.rn.f32 	%f1491, %f1427, %f1420, %f1452;
	fma.rn.f32 	%f1492, %f1427, %f1421, %f1453;
	fma.rn.f32 	%f1493, %f1427, %f1422, %f1454;
	fma.rn.f32 	%f1494, %f1427, %f1423, %f1455;
	selp.b32 	%r317, 7518, 7378, %p1;
	add.s32 	%r318, %r317, %r187;
	shl.b32 	%r319, %r318, 2;
	add.s32 	%r320, %r150, %r319;
	ld.shared.f32 	%f1495, [%r320];
	ld.shared.f32 	%f1496, [%r320+80];
	ld.shared.f32 	%f1497, [%r320+160];
	ld.shared.f32 	%f1498, [%r320+240];
	ld.shared.f32 	%f1499, [%r320+320];
	ld.shared.f32 	%f1500, [%r320+400];
	ld.shared.f32 	%f1501, [%r320+480];
	ld.shared.v4.f32 	{%f1502, %f1503, %f1504, %f1505}, [%r204+7168];
	fma.rn.f32 	%f1506, %f1463, %f1456, %f1467;
	fma.rn.f32 	%f1507, %f1463, %f1457, %f1468;
	fma.rn.f32 	%f1508, %f1463, %f1458, %f1469;
	fma.rn.f32 	%f1509, %f1463, %f1459, %f1470;
	fma.rn.f32 	%f1510, %f1463, %f1460, %f1471;
	fma.rn.f32 	%f1511, %f1463, %f1461, %f1472;
	fma.rn.f32 	%f1512, %f1463, %f1462, %f1473;
	fma.rn.f32 	%f1513, %f1464, %f1456, %f1474;
	fma.rn.f32 	%f1514, %f1464, %f1457, %f1475;
	fma.rn.f32 	%f1515, %f1464, %f1458, %f1476;
	fma.rn.f32 	%f1516, %f1464, %f1459, %f1477;
	fma.rn.f32 	%f1517, %f1464, %f1460, %f1478;
	fma.rn.f32 	%f1518, %f1464, %f1461, %f1479;
	fma.rn.f32 	%f1519, %f1464, %f1462, %f1480;
	fma.rn.f32 	%f1520, %f1465, %f1456, %f1481;
	fma.rn.f32 	%f1521, %f1465, %f1457, %f1482;
	fma.rn.f32 	%f1522, %f1465, %f1458, %f1483;
	fma.rn.f32 	%f1523, %f1465, %f1459, %f1484;
	fma.rn.f32 	%f1524, %f1465, %f1460, %f1485;
	fma.rn.f32 	%f1525, %f1465, %f1461, %f1486;
	fma.rn.f32 	%f1526, %f1465, %f1462, %f1487;
	fma.rn.f32 	%f1527, %f1466, %f1456, %f1488;
	fma.rn.f32 	%f1528, %f1466, %f1457, %f1489;
	fma.rn.f32 	%f1529, %f1466, %f1458, %f1490;
	fma.rn.f32 	%f1530, %f1466, %f1459, %f1491;
	fma.rn.f32 	%f1531, %f1466, %f1460, %f1492;
	fma.rn.f32 	%f1532, %f1466, %f1461, %f1493;
	fma.rn.f32 	%f1533, %f1466, %f1462, %f1494;
	selp.b32 	%r321, 7519, 7379, %p1;
	add.s32 	%r322, %r321, %r187;
	shl.b32 	%r323, %r322, 2;
	add.s32 	%r324, %r150, %r323;
	ld.shared.f32 	%f1534, [%r324];
	ld.shared.f32 	%f1535, [%r324+80];
	ld.shared.f32 	%f1536, [%r324+160];
	ld.shared.f32 	%f1537, [%r324+240];
	ld.shared.f32 	%f1538, [%r324+320];
	ld.shared.f32 	%f1539, [%r324+400];
	ld.shared.f32 	%f1540, [%r324+480];
	ld.shared.v4.f32 	{%f1541, %f1542, %f1543, %f1544}, [%r204+7680];
	fma.rn.f32 	%f1545, %f1502, %f1495, %f1506;
	fma.rn.f32 	%f1546, %f1502, %f1496, %f1507;
	fma.rn.f32 	%f1547, %f1502, %f1497, %f1508;
	fma.rn.f32 	%f1548, %f1502, %f1498, %f1509;
	fma.rn.f32 	%f1549, %f1502, %f1499, %f1510;
	fma.rn.f32 	%f1550, %f1502, %f1500, %f1511;
	fma.rn.f32 	%f1551, %f1502, %f1501, %f1512;
	fma.rn.f32 	%f1552, %f1503, %f1495, %f1513;
	fma.rn.f32 	%f1553, %f1503, %f1496, %f1514;
	fma.rn.f32 	%f1554, %f1503, %f1497, %f1515;
	fma.rn.f32 	%f1555, %f1503, %f1498, %f1516;
	fma.rn.f32 	%f1556, %f1503, %f1499, %f1517;
	fma.rn.f32 	%f1557, %f1503, %f1500, %f1518;
	fma.rn.f32 	%f1558, %f1503, %f1501, %f1519;
	fma.rn.f32 	%f1559, %f1504, %f1495, %f1520;
	fma.rn.f32 	%f1560, %f1504, %f1496, %f1521;
	fma.rn.f32 	%f1561, %f1504, %f1497, %f1522;
	fma.rn.f32 	%f1562, %f1504, %f1498, %f1523;
	fma.rn.f32 	%f1563, %f1504, %f1499, %f1524;
	fma.rn.f32 	%f1564, %f1504, %f1500, %f1525;
	fma.rn.f32 	%f1565, %f1504, %f1501, %f1526;
	fma.rn.f32 	%f1566, %f1505, %f1495, %f1527;
	fma.rn.f32 	%f1567, %f1505, %f1496, %f1528;
	fma.rn.f32 	%f1568, %f1505, %f1497, %f1529;
	fma.rn.f32 	%f1569, %f1505, %f1498, %f1530;
	fma.rn.f32 	%f1570, %f1505, %f1499, %f1531;
	fma.rn.f32 	%f1571, %f1505, %f1500, %f1532;
	fma.rn.f32 	%f1572, %f1505, %f1501, %f1533;
	fma.rn.f32 	%f1573, %f1541, %f1534, %f1545;
	fma.rn.f32 	%f1574, %f1541, %f1535, %f1546;
	fma.rn.f32 	%f1575, %f1541, %f1536, %f1547;
	fma.rn.f32 	%f1576, %f1541, %f1537, %f1548;
	fma.rn.f32 	%f1577, %f1541, %f1538, %f1549;
	fma.rn.f32 	%f1578, %f1541, %f1539, %f1550;
	fma.rn.f32 	%f1579, %f1541, %f1540, %f1551;
	fma.rn.f32 	%f1580, %f1542, %f1534, %f1552;
	fma.rn.f32 	%f1581, %f1542, %f1535, %f1553;
	fma.rn.f32 	%f1582, %f1542, %f1536, %f1554;
	fma.rn.f32 	%f1583, %f1542, %f1537, %f1555;
	fma.rn.f32 	%f1584, %f1542, %f1538, %f1556;
	fma.rn.f32 	%f1585, %f1542, %f1539, %f1557;
	fma.rn.f32 	%f1586, %f1542, %f1540, %f1558;
	fma.rn.f32 	%f1587, %f1543, %f1534, %f1559;
	fma.rn.f32 	%f1588, %f1543, %f1535, %f1560;
	fma.rn.f32 	%f1589, %f1543, %f1536, %f1561;
	fma.rn.f32 	%f1590, %f1543, %f1537, %f1562;
	fma.rn.f32 	%f1591, %f1543, %f1538, %f1563;
	fma.rn.f32 	%f1592, %f1543, %f1539, %f1564;
	fma.rn.f32 	%f1593, %f1543, %f1540, %f1565;
	fma.rn.f32 	%f1594, %f1544, %f1534, %f1566;
	fma.rn.f32 	%f1595, %f1544, %f1535, %f1567;
	fma.rn.f32 	%f1596, %f1544, %f1536, %f1568;
	fma.rn.f32 	%f1597, %f1544, %f1537, %f1569;
	fma.rn.f32 	%f1598, %f1544, %f1538, %f1570;
	fma.rn.f32 	%f1599, %f1544, %f1539, %f1571;
	fma.rn.f32 	%f1600, %f1544, %f1540, %f1572;
	cvta.to.global.u64 	%rd65, %rd70;
	selp.b32 	%r325, 6272, 0, %p1;
	and.b32  	%r326, %r193, 112;
	shl.b32 	%r327, %r141, 1;
	and.b32  	%r328, %r327, 12;
	add.s32 	%r329, %r325, %r8;
	add.s32 	%r330, %r329, %r13;
	add.s32 	%r331, %r330, %r326;
	mad.lo.s32 	%r332, %r28, 12544, %r331;
	add.s32 	%r333, %r332, %r328;
	mul.wide.u32 	%rd66, %r333, 4;
	add.s64 	%rd67, %rd65, %rd66;
	st.global.v4.f32 	[%rd67], {%f1573, %f1580, %f1587, %f1594};
	st.global.v4.f32 	[%rd67+3584], {%f1574, %f1581, %f1588, %f1595};
	st.global.v4.f32 	[%rd67+7168], {%f1575, %f1582, %f1589, %f1596};
	st.global.v4.f32 	[%rd67+10752], {%f1576, %f1583, %f1590, %f1597};
	st.global.v4.f32 	[%rd67+14336], {%f1577, %f1584, %f1591, %f1598};
	st.global.v4.f32 	[%rd67+17920], {%f1578, %f1585, %f1592, %f1599};
	st.global.v4.f32 	[%rd67+21504], {%f1579, %f1586, %f1593, %f1600};
	ret;

}


// ===== COMPILED SASS (sm_100) =====

	.target	sm_100

	.elftype	@"ET_EXEC"


//--------------------- .note.nv.tkinfo           --------------------------
	.section	.note.nv.tkinfo,"",@"SHT_NOTE"
	.sectionflags	@"SHF_NOTE_NV_TKINFO"
	.tkinfo
        /*0018*/ 	.word	0x00000002
        /*0030*/ 	.string	""
        /*0030*/ 	.string	"ptxas"
        /*0030*/ 	.string	"Cuda compilation tools, release 13.0, V13.0.88"
        /*0030*/ 	.string	"Build cuda_13.0.r13.0/compiler.36424714_0"
        /*0030*/ 	.string	"-arch sm_100 -m 64 "



//--------------------- .note.nv.cuinfo           --------------------------
	.section	.note.nv.cuinfo,"",@"SHT_NOTE"
	.sectionflags	@"SHF_NOTE_NV_CUINFO"
        /*0018*/ 	.short	0x0002
        /*001a*/ 	.short	0x0064
        /*001c*/ 	.short	0x0082
	.zero		2


//--------------------- .nv.info                  --------------------------
	.section	.nv.info,"",@"SHT_CUDA_INFO"
	.align	4


	//----- nvinfo : EIATTR_REGCOUNT
	.align		4
        /*0000*/ 	.byte	0x04, 0x2f
        /*0002*/ 	.short	(.L_1 - .L_0)
	.align		4
.L_0:
        /*0004*/ 	.word	index@(main_kernel0)
        /*0008*/ 	.word	0x0000006f


	//----- nvinfo : EIATTR_FRAME_SIZE
	.align		4
.L_1:
        /*000c*/ 	.byte	0x04, 0x11
        /*000e*/ 	.short	(.L_3 - .L_2)
	.align		4
.L_2:
        /*0010*/ 	.word	index@(main_kernel0)
        /*0014*/ 	.word	0x00000000


	//----- nvinfo : EIATTR_MIN_STACK_SIZE
	.align		4
.L_3:
        /*0018*/ 	.byte	0x04, 0x12
        /*001a*/ 	.short	(.L_5 - .L_4)
	.align		4
.L_4:
        /*001c*/ 	.word	index@(main_kernel0)
        /*0020*/ 	.word	0x00000000
.L_5:


//--------------------- .nv.compat                --------------------------
	.section	.nv.compat,"",@"SHT_CUDA_COMPAT_INFO"
	.align	4
        /*0000*/ 	.byte	0x02, 0x09, 0x00, 0x00, 0x02, 0x02, 0x01, 0x00, 0x02, 0x05, 0x05, 0x00, 0x03, 0x07, 0x01, 0x01
        /*0010*/ 	.byte	0x02, 0x03, 0x00, 0x00, 0x02, 0x06, 0x01, 0x00, 0x04, 0x0b, 0x08, 0x00, 0x09, 0x00, 0x00, 0x00
        /*0020*/ 	.byte	0x00, 0x00, 0x00, 0x00


//--------------------- .nv.info.main_kernel0     --------------------------
	.section	.nv.info.main_kernel0,"",@"SHT_CUDA_INFO"
	.sectionflags	@""
	.align	4


	//----- nvinfo : EIATTR_CUDA_API_VERSION
	.align		4
        /*0000*/ 	.byte	0x04, 0x37
        /*0002*/ 	.short	(.L_7 - .L_6)
.L_6:
        /*0004*/ 	.word	0x00000082


	//----- nvinfo : EIATTR_KPARAM_INFO
	.align		4
.L_7:
        /*0008*/ 	.byte	0x04, 0x17
        /*000a*/ 	.short	(.L_9 - .L_8)
.L_8:
        /*000c*/ 	.word	0x00000000
        /*0010*/ 	.short	0x0002
        /*0012*/ 	.short	0x0010
        /*0014*/ 	.byte	0x00, 0xf5, 0x21, 0x00


	//----- nvinfo : EIATTR_KPARAM_INFO
	.align		4
.L_9:
        /*0018*/ 	.byte	0x04, 0x17
        /*001a*/ 	.short	(.L_11 - .L_10)
.L_10:
        /*001c*/ 	.word	0x00000000
        /*0020*/ 	.short	0x0001
        /*0022*/ 	.short	0x0008
        /*0024*/ 	.byte	0x00, 0xf5, 0x21, 0x00


	//----- nvinfo : EIATTR_KPARAM_INFO
	.align		4
.L_11:
        /*0028*/ 	.byte	0x04, 0x17
        /*002a*/ 	.short	(.L_13 - .L_12)
.L_12:
        /*002c*/ 	.word	0x00000000
        /*0030*/ 	.short	0x0000
        /*0032*/ 	.short	0x0000
        /*0034*/ 	.byte	0x00, 0xf5, 0x21, 0x00


	//----- nvinfo : EIATTR_SPARSE_MMA_MASK
	.align		4
.L_13:
        /*0038*/ 	.byte	0x03, 0x50
        /*003a*/ 	.short	0x0000


	//----- nvinfo : EIATTR_MAXREG_COUNT
	.align		4
        /*003c*/ 	.byte	0x03, 0x1b
        /*003e*/ 	.short	0x0080


	//----- nvinfo : EIATTR_NUM_BARRIERS
	.align		4
        /*0040*/ 	.byte	0x02, 0x4c
        /*0042*/ 	.byte	0x01
	.zero		1


	//----- nvinfo : EIATTR_MERCURY_ISA_VERSION
	.align		4
        /*0044*/ 	.byte	0x03, 0x5f
        /*0046*/ 	.short	0x0101


	//----- nvinfo : EIATTR_VRC_CTA_INIT_COUNT
	.align		4
        /*0048*/ 	.byte	0x02, 0x4a
	.zero		1
	.zero		1


	//----- nvinfo : EIATTR_EXIT_INSTR_OFFSETS
	.align		4
        /*004c*/ 	.byte	0x04, 0x1c
        /*004e*/ 	.short	(.L_15 - .L_14)


	//   ....[0]....
.L_14:
        /*0050*/ 	.word	0x00007340


	//----- nvinfo : EIATTR_MAX_THREADS
	.align		4
.L_15:
        /*0054*/ 	.byte	0x04, 0x05
        /*0056*/ 	.short	(.L_17 - .L_16)
.L_16:
        /*0058*/ 	.word	0x00000200
        /*005c*/ 	.word	0x00000001
        /*0060*/ 	.word	0x00000001


	//----- nvinfo : EIATTR_CRS_STACK_SIZE
	.align		4
.L_17:
        /*0064*/ 	.byte	0x04, 0x1e
        /*0066*/ 	.short	(.L_19 - .L_18)
.L_18:
        /*0068*/ 	.word	0x00000000


	//----- nvinfo : EIATTR_CBANK_PARAM_SIZE
	.align		4
.L_19:
        /*006c*/ 	.byte	0x03, 0x19
        /*006e*/ 	.short	0x0018


	//----- nvinfo : EIATTR_PARAM_CBANK
	.align		4
        /*0070*/ 	.byte	0x04, 0x0a
        /*0072*/ 	.short	(.L_21 - .L_20)
	.align		4
.L_20:
        /*0074*/ 	.word	index@(.nv.constant0.main_kernel0)
        /*0078*/ 	.short	0x0380
        /*007a*/ 	.short	0x0018


	//----- nvinfo : EIATTR_SW_WAR
	.align		4
.L_21:
        /*007c*/ 	.byte	0x04, 0x36
        /*007e*/ 	.short	(.L_23 - .L_22)
.L_22:
        /*0080*/ 	.word	0x00000008
.L_23:


//--------------------- .nv.callgraph             --------------------------
	.section	.nv.callgraph,"",@"SHT_CUDA_CALLGRAPH"
	.align	4
	.sectionentsize	8
	.align		4
        /*0000*/ 	.word	0x00000000
	.align		4
        /*0004*/ 	.word	0xffffffff
	.align		4
        /*0008*/ 	.word	0x00000000
	.align		4
        /*000c*/ 	.word	0xfffffffe
	.align		4
        /*0010*/ 	.word	0x00000000
	.align		4
        /*0014*/ 	.word	0xfffffffd
	.align		4
        /*0018*/ 	.word	0x00000000
	.align		4
        /*001c*/ 	.word	0xfffffffc


//--------------------- .text.main_kernel0        --------------------------
	.section	.text.main_kernel0,"ax",@progbits
	.align	128
        .global         main_kernel0
        .type           main_kernel0,@function
        .size           main_kernel0,(.L_x_4 - main_kernel0)
        .other          main_kernel0,@"STO_CUDA_ENTRY STV_DEFAULT"
main_kernel0:
.text.main_kernel0:
[----:B------:R-:W-:Y:S01]  /*0000*/  LDC R1, c[0x0][0x37c] ;  /* 0x0000df00ff017b82 */ /* 0x000fe20000000800 */
[----:B------:R-:W1:Y:S07]  /*0010*/  S2R R0, SR_TID.X ;  /* 0x0000000000007919 */ /* 0x000e6e0000002100 */
[----:B------:R-:W2:Y:S01]  /*0020*/  S2UR UR5, SR_CgaCtaId ;  /* 0x00000000000579c3 */ /* 0x000ea20000008800 */
[----:B------:R-:W-:Y:S01]  /*0030*/  UMOV UR4, 0x400 ;  /* 0x0000040000047882 */ /* 0x000fe20000000000 */
[----:B------:R-:W3:Y:S01]  /*0040*/  LDCU.64 UR6, c[0x0][0x358] ;  /* 0x00006b00ff0677ac */ /* 0x000ee20008000a00 */
[----:B------:R-:W4:Y:S01]  /*0050*/  S2R R18, SR_CTAID.X ;  /* 0x0000000000127919 */ /* 0x000f220000002500 */
[----:B------:R-:W-:Y:S01]  /*0060*/  HFMA2 R60, -RZ, RZ, 0, 2.384185791015625e-07 ;  /* 0x00000004ff3c7431 */ /* 0x000fe200000001ff */
[----:B------:R-:W-:Y:S01]  /*0070*/  MOV R20, RZ ;  /* 0x000000ff00147202 */ /* 0x000fe20000000f00 */
[----:B------:R-:W-:Y:S01]  /*0080*/  HFMA2 R59, -RZ, RZ, 0, 0 ;  /* 0x00000000ff3b7431 */ /* 0x000fe200000001ff */
[----:B------:R-:W5:Y:S01]  /*0090*/  S2R R16, SR_SWINHI ;  /* 0x0000000000107919 */ /* 0x000f620000002f00 */
[----:B------:R-:W3:Y:S01]  /*00a0*/  LDC.64 R24, c[0x0][0x388] ;  /* 0x0000e200ff187b82 */ /* 0x000ee20000000a00 */
[----:B------:R-:W-:Y:S01]  /*00b0*/  HFMA2 R71, -RZ, RZ, 0, 0 ;  /* 0x00000000ff477431 */ /* 0x000fe200000001ff */
[----:B------:R-:W-:Y:S01]  /*00c0*/  CS2R R50, SRZ ;  /* 0x0000000000327805 */ /* 0x000fe2000001ff00 */
[----:B------:R-:W-:Y:S01]  /*00d0*/  HFMA2 R61, -RZ, RZ, 0, 0 ;  /* 0x00000000ff3d7431 */ /* 0x000fe200000001ff */
[----:B------:R-:W-:Y:S01]  /*00e0*/  MOV R65, RZ ;  /* 0x000000ff00417202 */ /* 0x000fe20000000f00 */
[----:B------:R-:W-:Y:S01]  /*00f0*/  HFMA2 R75, -RZ, RZ, 0, 0 ;  /* 0x00000000ff4b7431 */ /* 0x000fe200000001ff */
[----:B------:R-:W-:Y:S01]  /*0100*/  MOV R57, RZ ;  /* 0x000000ff00397202 */ /* 0x000fe20000000f00 */
[----:B------:R-:W-:Y:S01]  /*0110*/  HFMA2 R67, -RZ, RZ, 0, 0 ;  /* 0x00000000ff437431 */ /* 0x000fe200000001ff */
[----:B------:R-:W-:Y:S01]  /*0120*/  CS2R R52, SRZ ;  /* 0x0000000000347805 */ /* 0x000fe2000001ff00 */
[----:B------:R-:W-:Y:S01]  /*0130*/  HFMA2 R79, -RZ, RZ, 0, 0 ;  /* 0x00000000ff4f7431 */ /* 0x000fe200000001ff */
[----:B------:R-:W-:Y:S01]  /*0140*/  MOV R73, RZ ;  /* 0x000000ff00497202 */ /* 0x000fe20000000f00 */
[----:B------:R-:W-:Y:S01]  /*0150*/  HFMA2 R69, -RZ, RZ, 0, 0 ;  /* 0x00000000ff457431 */ /* 0x000fe200000001ff */
[----:B------:R-:W-:-:S02]  /*0160*/  CS2R R54, SRZ ;  /* 0x0000000000367805 */ /* 0x000fc4000001ff00 */
[----:B------:R-:W-:Y:S02]  /*0170*/  MOV R63, RZ ;  /* 0x000000ff003f7202 */ /* 0x000fe40000000f00 */
[----:B------:R-:W-:Y:S01]  /*0180*/  MOV R77, RZ ;  /* 0x000000ff004d7202 */ /* 0x000fe20000000f00 */
[----:B--2---:R-:W-:Y:S01]  /*0190*/  ULEA UR4, UR5, UR4, 0x18 ;  /* 0x0000000405047291 */ /* 0x004fe2000f8ec0ff */
[----:B------:R-:W-:-:S05]  /*01a0*/  MOV R81, RZ ;  /* 0x000000ff00517202 */ /* 0x000fca0000000f00 */
[----:B------:R-:W-:Y:S02]  /*01b0*/  MOV R13, UR4 ;  /* 0x00000004000d7c02 */ /* 0x000fe40008000f00 */
[C---:B-1----:R-:W-:Y:S02]  /*01c0*/  SHF.L.U32 R5, R0.reuse, 0x3, RZ ;  /* 0x0000000300057819 */ /* 0x042fe400000006ff */
[----:B------:R-:W-:Y:S02]  /*01d0*/  SHF.L.U32 R3, R0, 0x6, RZ ;  /* 0x0000000600037819 */ /* 0x000fe400000006ff */
[C---:B------:R-:W-:Y:S02]  /*01e0*/  LOP3.LUT R2, R5.reuse, 0xf08, RZ, 0xc0, !PT ;  /* 0x00000f0805027812 */ /* 0x040fe400078ec0ff */
[----:B------:R-:W-:Y:S02]  /*01f0*/  LOP3.LUT R6, R5, 0x8, RZ, 0xc0, !PT ;  /* 0x0000000805067812 */ /* 0x000fe400078ec0ff */
[----:B------:R-:W-:-:S02]  /*0200*/  LOP3.LUT R11, R2, 0x80, R3, 0xf8, !PT ;  /* 0x00000080020b7812 */ /* 0x000fc400078ef803 */
[--C-:B------:R-:W-:Y:S02]  /*0210*/  SHF.R.U32.HI R2, RZ, 0x2, R0.reuse ;  /* 0x00000002ff027819 */ /* 0x100fe40000011600 */
[----:B------:R-:W-:Y:S02]  /*0220*/  SHF.R.U32.HI R3, RZ, 0x1, R0 ;  /* 0x00000001ff037819 */ /* 0x000fe40000011600 */
[----:B------:R-:W-:Y:S02]  /*0230*/  LOP3.LUT R9, R2, 0x40, RZ, 0xc0, !PT ;  /* 0x0000004002097812 */ /* 0x000fe400078ec0ff */
[----:B------:R-:W-:Y:S02]  /*0240*/  LOP3.LUT R4, R0, 0x1, RZ, 0xc0, !PT ;  /* 0x0000000100047812 */ /* 0x000fe400078ec0ff */
[----:B------:R-:W-:Y:S02]  /*0250*/  LOP3.LUT R3, R3, 0x1, RZ, 0xc0, !PT ;  /* 0x0000000103037812 */ /* 0x000fe400078ec0ff */
[----:B------:R-:W-:Y:S01]  /*0260*/  LOP3.LUT R8, R6, 0xf00, R5, 0xf8, !PT ;  /* 0x00000f0006087812 */ /* 0x000fe200078ef805 */
[----:B------:R-:W-:Y:S01]  /*0270*/  IMAD R5, R2, 0x50, R6 ;  /* 0x0000005002057824 */ /* 0x000fe200078e0206 */
[----:B------:R-:W-:-:S02]  /*0280*/  LOP3.LUT R10, R9, 0x4, R0, 0xf8, !PT ;  /* 0x00000004090a7812 */ /* 0x000fc400078ef800 */
[----:B------:R-:W-:Y:S02]  /*0290*/  SHF.L.U32 R7, R2, 0x4, RZ ;  /* 0x0000000402077819 */ /* 0x000fe400000006ff */
[----:B------:R-:W-:Y:S02]  /*02a0*/  ISETP.NE.U32.AND P0, PT, R4, 0x1, PT ;  /* 0x000000010400780c */ /* 0x000fe40003f05070 */
[C---:B------:R-:W-:Y:S02]  /*02b0*/  LEA R9, R3.reuse, R8, 0x7 ;  /* 0x0000000803097211 */ /* 0x040fe400078e38ff */
[----:B------:R-:W-:Y:S01]  /*02c0*/  LEA R17, R3, R10, 0x5 ;  /* 0x0000000a03117211 */ /* 0x000fe200078e28ff */
[----:B----4-:R-:W-:Y:S01]  /*02d0*/  IMAD.HI.U32 R3, R18, -0x6db6db6d, RZ ;  /* 0x9249249312037827 */ /* 0x010fe200078e00ff */
[----:B------:R-:W-:Y:S02]  /*02e0*/  SHF.L.U32 R4, R0, 0x5, RZ ;  /* 0x0000000500047819 */ /* 0x000fe400000006ff */
[----:B------:R-:W-:-:S02]  /*02f0*/  LOP3.LUT R6, R7, 0x70, RZ, 0xc0, !PT ;  /* 0x0000007007067812 */ /* 0x000fc400078ec0ff */
[----:B------:R-:W-:Y:S02]  /*0300*/  LOP3.LUT R4, R4, 0x40, RZ, 0xc0, !PT ;  /* 0x0000004004047812 */ /* 0x000fe400078ec0ff */
[----:B------:R-:W-:Y:S02]  /*0310*/  SHF.R.U32.HI R21, RZ, 0x2, R3 ;  /* 0x00000002ff157819 */ /* 0x000fe40000011603 */
[----:B------:R-:W-:Y:S02]  /*0320*/  IADD3 R9, PT, PT, R6, R9, RZ ;  /* 0x0000000906097210 */ /* 0x000fe40007ffe0ff */
[----:B------:R-:W-:Y:S01]  /*0330*/  SHF.L.U32 R12, R0, 0x2, RZ ;  /* 0x00000002000c7819 */ /* 0x000fe200000006ff */
[C---:B------:R-:W-:Y:S01]  /*0340*/  IMAD R15, R21.reuse, 0x18800, RZ ;  /* 0x00018800150f7824 */ /* 0x040fe200078e02ff */
[----:B------:R-:W-:Y:S01]  /*0350*/  SHF.R.U32.HI R6, RZ, 0x6, R0 ;  /* 0x00000006ff067819 */ /* 0x000fe20000011600 */
[----:B------:R-:W-:Y:S01]  /*0360*/  IMAD R14, R21, -0x7, R18 ;  /* 0xfffffff9150e7824 */ /* 0x000fe200078e0212 */
[----:B------:R-:W-:-:S02]  /*0370*/  IADD3 R7, PT, PT, R4, R5, RZ ;  /* 0x0000000504077210 */ /* 0x000fc40007ffe0ff */
[C---:B------:R-:W-:Y:S02]  /*0380*/  SHF.L.U32 R4, R0.reuse, 0x1, RZ ;  /* 0x0000000100047819 */ /* 0x040fe400000006ff */
[----:B------:R-:W-:Y:S02]  /*0390*/  ISETP.GT.U32.AND P1, PT, R0, 0x1bf, PT ;  /* 0x000001bf0000780c */ /* 0x000fe40003f24070 */
[----:B------:R-:W-:Y:S01]  /*03a0*/  LOP3.LUT R23, R11, 0x70, R12, 0xf8, !PT ;  /* 0x000000700b177812 */ /* 0x000fe200078ef80c */
[----:B------:R-:W-:Y:S01]  /*03b0*/  IMAD R11, R6, 0x380, RZ ;  /* 0x00000380060b7824 */ /* 0x000fe200078e02ff */
[C---:B------:R-:W-:Y:S02]  /*03c0*/  LOP3.LUT R5, R4.reuse, 0x6, RZ, 0xc0, !PT ;  /* 0x0000000604057812 */ /* 0x040fe400078ec0ff */
[----:B------:R-:W-:Y:S01]  /*03d0*/  LOP3.LUT R8, R4, 0x7e, RZ, 0xc0, !PT ;  /* 0x0000007e04087812 */ /* 0x000fe200078ec0ff */
[----:B------:R-:W-:Y:S01]  /*03e0*/  IMAD R4, R2, 0x380, R15 ;  /* 0x0000038002047824 */ /* 0x000fe200078e020f */
[----:B------:R-:W-:-:S02]  /*03f0*/  MOV R2, R13 ;  /* 0x0000000d00027202 */ /* 0x000fc40000000f00 */
[----:B-----5:R-:W-:Y:S02]  /*0400*/  MOV R3, R16 ;  /* 0x0000001000037202 */ /* 0x020fe40000000f00 */
[----:B------:R-:W-:Y:S02]  /*0410*/  SHF.L.U32 R6, R6, 0x3, RZ ;  /* 0x0000000306067819 */ /* 0x000fe400000006ff */
[-C--:B------:R-:W-:Y:S02]  /*0420*/  LEA R19, R18, R11.reuse, 0x7 ;  /* 0x0000000b12137211 */ /* 0x080fe400078e38ff */
[----:B------:R-:W-:Y:S02]  /*0430*/  LEA R11, R14, R11, 0x7 ;  /* 0x0000000b0e0b7211 */ /* 0x000fe400078e38ff */
[----:B------:R-:W-:Y:S02]  /*0440*/  IADD3 R12, P2, PT, R7, R2, RZ ;  /* 0x00000002070c7210 */ /* 0x000fe40007f5e0ff */
[----:B------:R-:W-:-:S02]  /*0450*/  LOP3.LUT R6, R6, 0x18, RZ, 0xc0, !PT ;  /* 0x0000001806067812 */ /* 0x000fc400078ec0ff */
[----:B------:R-:W-:Y:S02]  /*0460*/  IADD3 R10, PT, PT, R8, R19, RZ ;  /* 0x00000013080a7210 */ /* 0x000fe40007ffe0ff */
[----:B------:R-:W-:Y:S02]  /*0470*/  IADD3 R19, PT, PT, R4, R5, RZ ;  /* 0x0000000504137210 */ /* 0x000fe40007ffe0ff */
[----:B------:R-:W-:Y:S01]  /*0480*/  IADD3 R27, PT, PT, R11, R8, RZ ;  /* 0x000000080b1b7210 */ /* 0x000fe20007ffe0ff */
[----:B------:R-:W-:Y:S01]  /*0490*/  IMAD R21, R21, -0x380, R10 ;  /* 0xfffffc8015157824 */ /* 0x000fe200078e020a */
[----:B------:R-:W-:Y:S02]  /*04a0*/  IADD3.X R11, PT, PT, RZ, R3, RZ, P2, !PT ;  /* 0x00000003ff0b7210 */ /* 0x000fe400017fe4ff */
[----:B------:R-:W-:Y:S02]  /*04b0*/  @!P1 IADD3 R4, P3, PT, R12, 0x5000, RZ ;  /* 0x000050000c049810 */ /* 0x000fe40007f7e0ff */
[----:B------:R-:W-:-:S02]  /*04c0*/  IADD3 R29, PT, PT, R6, R17, RZ ;  /* 0x00000011061d7210 */ /* 0x000fc40007ffe0ff */
[C---:B------:R-:W-:Y:S02]  /*04d0*/  IADD3 R17, P5, PT, R2.reuse, R23, RZ ;  /* 0x0000001702117210 */ /* 0x040fe40007fbe0ff */
[----:B------:R-:W-:Y:S01]  /*04e0*/  IADD3 R6, P4, PT, R2, R9, RZ ;  /* 0x0000000902067210 */ /* 0x000fe20007f9e0ff */
[----:B------:R-:W1:Y:S01]  /*04f0*/  LDC.64 R22, c[0x0][0x380] ;  /* 0x0000e000ff167b82 */ /* 0x000e620000000a00 */
[----:B------:R-:W-:Y:S02]  /*0500*/  @!P1 IADD3 R2, P2, PT, R12, 0x5004, RZ ;  /* 0x000050040c029810 */ /* 0x000fe40007f5e0ff */
[----:B------:R-:W-:Y:S02]  /*0510*/  @!P1 IADD3.X R5, PT, PT, RZ, R11, RZ, P3, !PT ;  /* 0x0000000bff059210 */ /* 0x000fe40001ffe4ff */
[-C--:B------:R-:W-:Y:S02]  /*0520*/  IADD3.X R18, PT, PT, RZ, R3.reuse, RZ, P5, !PT ;  /* 0x00000003ff127210 */ /* 0x080fe40002ffe4ff */
[----:B------:R-:W-:-:S02]  /*0530*/  IADD3.X R7, PT, PT, RZ, R3, RZ, P4, !PT ;  /* 0x00000003ff077210 */ /* 0x000fc400027fe4ff */
[----:B------:R-:W-:Y:S02]  /*0540*/  @!P1 IADD3.X R3, PT, PT, RZ, R11, RZ, P2, !PT ;  /* 0x0000000bff039210 */ /* 0x000fe400017fe4ff */
[----:B------:R-:W-:Y:S02]  /*0550*/  @!P1 MOV R31, R4 ;  /* 0x00000004001f9202 */ /* 0x000fe40000000f00 */
[C---:B------:R-:W-:Y:S02]  /*0560*/  @!P1 IADD3 R4, P2, PT, R12.reuse, 0x7304, RZ ;  /* 0x000073040c049810 */ /* 0x040fe40007f5e0ff */
[----:B------:R-:W-:Y:S02]  /*0570*/  @!P1 IADD3 R8, P3, PT, R12, 0x7300, RZ ;  /* 0x000073000c089810 */ /* 0x000fe40007f7e0ff */
[----:B------:R-:W-:Y:S02]  /*0580*/  @!P1 MOV R33, R2 ;  /* 0x0000000200219202 */ /* 0x000fe40000000f00 */
[----:B------:R-:W-:-:S02]  /*0590*/  @!P1 IADD3.X R5, PT, PT, RZ, R11, RZ, P2, !PT ;  /* 0x0000000bff059210 */ /* 0x000fc400017fe4ff */
[----:B------:R-:W-:Y:S02]  /*05a0*/  @!P1 IADD3.X R9, PT, PT, RZ, R11, RZ, P3, !PT ;  /* 0x0000000bff099210 */ /* 0x000fe40001ffe4ff */
[C---:B------:R-:W-:Y:S02]  /*05b0*/  @!P1 IADD3 R2, P2, PT, R12.reuse, 0x9600, RZ ;  /* 0x000096000c029810 */ /* 0x040fe40007f5e0ff */
[----:B------:R-:W-:Y:S02]  /*05c0*/  @!P1 MOV R39, R4 ;  /* 0x0000000400279202 */ /* 0x000fe40000000f00 */
[----:B------:R-:W-:Y:S02]  /*05d0*/  @!P1 MOV R37, R8 ;  /* 0x0000000800259202 */ /* 0x000fe40000000f00 */
[----:B------:R-:W-:Y:S02]  /*05e0*/  @!P1 IADD3 R4, P3, PT, R12, 0x9604, RZ ;  /* 0x000096040c049810 */ /* 0x000fe40007f7e0ff */
[----:B------:R-:W-:-:S02]  /*05f0*/  @!P1 IADD3.X R3, PT, PT, RZ, R11, RZ, P2, !PT ;  /* 0x0000000bff039210 */ /* 0x000fc400017fe4ff */
[C---:B------:R-:W-:Y:S02]  /*0600*/  @!P1 IADD3 R8, P2, PT, R12.reuse, 0xb900, RZ ;  /* 0x0000b9000c089810 */ /* 0x040fe40007f5e0ff */
[----:B------:R-:W-:Y:S02]  /*0610*/  @!P1 IADD3.X R5, PT, PT, RZ, R11, RZ, P3, !PT ;  /* 0x0000000bff059210 */ /* 0x000fe40001ffe4ff */
[----:B------:R-:W-:Y:S02]  /*0620*/  @!P1 MOV R43, R2 ;  /* 0x00000002002b9202 */ /* 0x000fe40000000f00 */
[----:B------:R-:W-:Y:S02]  /*0630*/  @!P1 IADD3 R10, P3, PT, R12, 0xb904, RZ ;  /* 0x0000b9040c0a9810 */ /* 0x000fe40007f7e0ff */
[----:B------:R-:W-:Y:S02]  /*0640*/  @!P1 IADD3.X R9, PT, PT, RZ, R11, RZ, P2, !PT ;  /* 0x0000000bff099210 */ /* 0x000fe400017fe4ff */
[----:B------:R-:W-:-:S02]  /*0650*/  IADD3 R2, P2, PT, R6, 0x1000, RZ ;  /* 0x0000100006027810 */ /* 0x000fc40007f5e0ff */
[----:B------:R-:W-:Y:S02]  /*0660*/  @!P1 IADD3.X R11, PT, PT, RZ, R11, RZ, P3, !PT ;  /* 0x0000000bff0b9210 */ /* 0x000fe40001ffe4ff */
[----:B------:R-:W-:Y:S02]  /*0670*/  @!P1 MOV R47, R8 ;  /* 0x00000008002f9202 */ /* 0x000fe40000000f00 */
[----:B------:R-:W-:Y:S02]  /*0680*/  MOV R35, R6 ;  /* 0x0000000600237202 */ /* 0x000fe40000000f00 */
[C---:B------:R-:W-:Y:S02]  /*0690*/  IADD3 R8, P3, PT, R6.reuse, 0x2000, RZ ;  /* 0x0000200006087810 */ /* 0x040fe40007f7e0ff */
[----:B------:R-:W-:Y:S02]  /*06a0*/  IADD3.X R3, PT, PT, RZ, R7, RZ, P2, !PT ;  /* 0x00000007ff037210 */ /* 0x000fe400017fe4ff */
[----:B------:R-:W-:-:S02]  /*06b0*/  IADD3 R6, P2, PT, R6, 0x3000, RZ ;  /* 0x0000300006067810 */ /* 0x000fc40007f5e0ff */
[----:B------:R-:W-:Y:S01]  /*06c0*/  @!P1 MOV R45, R4 ;  /* 0x00000004002d9202 */ /* 0x000fe20000000f00 */
[----:B---3--:R-:W-:Y:S01]  /*06d0*/  IMAD.WIDE.U32 R4, R27, 0x4, R24 ;  /* 0x000000041b047825 */ /* 0x008fe200078e0018 */
[-C--:B------:R-:W-:Y:S02]  /*06e0*/  IADD3.X R9, PT, PT, RZ, R7.reuse, RZ, P3, !PT ;  /* 0x00000007ff097210 */ /* 0x080fe40001ffe4ff */
[----:B------:R-:W-:Y:S02]  /*06f0*/  IADD3.X R7, PT, PT, RZ, R7, RZ, P2, !PT ;  /* 0x00000007ff077210 */ /* 0x000fe400017fe4ff */
[----:B------:R-:W-:Y:S01]  /*0700*/  MOV R41, R2 ;  /* 0x0000000200297202 */ /* 0x000fe20000000f00 */
[----:B-1----:R-:W-:Y:S01]  /*0710*/  IMAD.WIDE.U32 R2, R19, 0x4, R22 ;  /* 0x0000000413027825 */ /* 0x002fe200078e0016 */
[----:B------:R-:W-:-:S03]  /*0720*/  MOV R23, R6 ;  /* 0x0000000600177202 */ /* 0x000fc60000000f00 */
[----:B------:R-:W-:Y:S01]  /*0730*/  HFMA2 R22, -RZ, RZ, 0, 5.9604644775390625e-08 ;  /* 0x00000001ff167431 */ /* 0x000fe200000001ff */
[C---:B------:R-:W-:Y:S02]  /*0740*/  IADD3 R6, P2, PT, R4.reuse, 0x7000, RZ ;  /* 0x0000700004067810 */ /* 0x040fe40007f5e0ff */
[----:B------:R-:W-:Y:S01]  /*0750*/  MOV R19, R8 ;  /* 0x0000000800137202 */ /* 0x000fe20000000f00 */
[----:B------:R-:W-:Y:S01]  /*0760*/  @!PT LDS RZ, [RZ] ;  /* 0x00000000fffff984 */ /* 0x000fe20000000800 */
[----:B------:R-:W-:Y:S01]  /*0770*/  @!PT LDS RZ, [RZ] ;  /* 0x00000000fffff984 */ /* 0x000fe20000000800 */
[----:B------:R-:W-:Y:S01]  /*0780*/  @!PT LDS RZ, [RZ] ;  /* 0x00000000fffff984 */ /* 0x000fe20000000800 */
[----:B------:R-:W-:Y:S01]  /*0790*/  @!P1 LDGSTS.E [R31], desc[UR6][R2.64] ;  /* 0x00000000021f9fae */ /* 0x000fe2000b9a1006 */
[C---:B------:R-:W-:Y:S02]  /*07a0*/  IADD3 R8, P3, PT, R4.reuse, 0xe000, RZ ;  /* 0x0000e00004087810 */ /* 0x040fe40007f7e0ff */
[----:B------:R-:W-:Y:S01]  /*07b0*/  IADD3.X R7, PT, PT, RZ, R5, RZ, P2, !PT ;  /* 0x00000005ff077210 */ /* 0x000fe200017fe4ff */
[----:B------:R-:W-:Y:S01]  /*07c0*/  @!P1 LDGSTS.E [R33], desc[UR6][R2.64+0x4] ;  /* 0x0000000402219fae */ /* 0x000fe2000b9a1006 */
[----:B------:R-:W-:Y:S02]  /*07d0*/  @!P1 MOV R49, R10 ;  /* 0x0000000a00319202 */ /* 0x000fe40000000f00 */
[----:B------:R-:W-:Y:S01]  /*07e0*/  IADD3 R10, P4, PT, R4, 0x15000, RZ ;  /* 0x00015000040a7810 */ /* 0x000fe20007f9e0ff */
[----:B------:R1:W-:Y:S01]  /*07f0*/  LDGSTS.E.64 [R35], desc[UR6][R4.64] ;  /* 0x0000000004237fae */ /* 0x0003e2000b9a1406 */
[----:B------:R-:W-:-:S02]  /*0800*/  IADD3.X R9, PT, PT, RZ, R5, RZ, P3, !PT ;  /* 0x00000005ff097210 */ /* 0x000fc40001ffe4ff */
[----:B------:R-:W-:Y:S01]  /*0810*/  IADD3.X R11, PT, PT, RZ, R5, RZ, P4, !PT ;  /* 0x00000005ff0b7210 */ /* 0x000fe200027fe4ff */
[----:B------:R-:W0:Y:S01]  /*0820*/  LDGDEPBAR ;  /* 0x00000000000079af */ /* 0x000e220000000000 */
[----:B------:R-:W-:Y:S02]  /*0830*/  IADD3 R56, P2, PT, R2, 0x80, RZ ;  /* 0x0000008002387810 */ /* 0x000fe40007f5e0ff */
[----:B------:R-:W-:Y:S01]  /*0840*/  SHF.R.U32.HI R12, RZ, 0x3, R0 ;  /* 0x00000003ff0c7819 */ /* 0x000fe20000011600 */
[----:B------:R2:W-:Y:S01]  /*0850*/  @!P1 LDGSTS.E [R37], desc[UR6][R2.64+0x20] ;  /* 0x0000002002259fae */ /* 0x0005e2000b9a1006 */
[----:B------:R-:W-:Y:S02]  /*0860*/  IADD3.X R83, PT, PT, RZ, R3, RZ, P2, !PT ;  /* 0x00000003ff537210 */ /* 0x000fe400017fe4ff */
[----:B------:R-:W-:Y:S01]  /*0870*/  LOP3.LUT R12, R12, 0x7, RZ, 0xc0, !PT ;  /* 0x000000070c0c7812 */ /* 0x000fe200078ec0ff */
[----:B------:R3:W-:Y:S01]  /*0880*/  @!P1 LDGSTS.E [R39], desc[UR6][R2.64+0x24] ;  /* 0x0000002402279fae */ /* 0x0007e2000b9a1006 */
[----:B-1----:R-:W-:Y:S01]  /*0890*/  HFMA2 R4, -RZ, RZ, 0, 0.001110076904296875 ;  /* 0x0000148cff047431 */ /* 0x002fe200000001ff */
[----:B------:R-:W-:-:S02]  /*08a0*/  MOV R26, R13 ;  /* 0x0000000d001a7202 */ /* 0x000fc40000000f00 */
[----:B------:R-:W-:Y:S01]  /*08b0*/  LDGSTS.E.64 [R41], desc[UR6][R6.64] ;  /* 0x0000000006297fae */ /* 0x000fe2000b9a1406 */
[----:B------:R-:W-:Y:S01]  /*08c0*/  IMAD R62, R12, 0x460, RZ ;  /* 0x000004600c3e7824 */ /* 0x000fe200078e02ff */
[----:B------:R-:W-:Y:S02]  /*08d0*/  MOV R16, 0x4000 ;  /* 0x0000400000107802 */ /* 0x000fe40000000f00 */
[----:B------:R-:W0:Y:S01]  /*08e0*/  LDGDEPBAR ;  /* 0x00000000000079af */ /* 0x000e220000000000 */
[----:B--2---:R-:W-:Y:S01]  /*08f0*/  HFMA2 R37, -RZ, RZ, 0, 0 ;  /* 0x00000000ff257431 */ /* 0x004fe200000001ff */
[----:B------:R-:W-:Y:S02]  /*0900*/  MOV R35, RZ ;  /* 0x000000ff00237202 */ /* 0x000fe40000000f00 */
[----:B------:R1:W-:Y:S01]  /*0910*/  @!P1 LDGSTS.E [R43], desc[UR6][R2.64+0x40] ;  /* 0x00000040022b9fae */ /* 0x0003e2000b9a1006 */
[----:B---3--:R-:W-:Y:S02]  /*0920*/  MOV R39, RZ ;  /* 0x000000ff00277202 */ /* 0x008fe40000000f00 */
[C---:B------:R-:W-:Y:S01]  /*0930*/  IADD3 R28, PT, PT, R62.reuse, 0x5234, RZ ;  /* 0x000052343e1c7810 */ /* 0x040fe20007ffe0ff */
[----:B------:R2:W-:Y:S01]  /*0940*/  @!P1 LDGSTS.E [R45], desc[UR6][R2.64+0x44] ;  /* 0x00000044022d9fae */ /* 0x0005e2000b9a1006 */
[----:B------:R-:W-:-:S02]  /*0950*/  IADD3 R30, PT, PT, R62, 0x523c, RZ ;  /* 0x0000523c3e1e7810 */ /* 0x000fc40007ffe0ff */
[C---:B------:R-:W-:Y:S01]  /*0960*/  IADD3 R31, PT, PT, R62.reuse, 0x5270, RZ ;  /* 0x000052703e1f7810 */ /* 0x040fe20007ffe0ff */
[----:B------:R3:W-:Y:S01]  /*0970*/  LDGSTS.E.64 [R19], desc[UR6][R8.64] ;  /* 0x0000000008137fae */ /* 0x0007e2000b9a1406 */
[C---:B------:R-:W-:Y:S02]  /*0980*/  IADD3 R32, PT, PT, R62.reuse, 0x5274, RZ ;  /* 0x000052743e207810 */ /* 0x040fe40007ffe0ff */
[C---:B------:R-:W-:Y:S01]  /*0990*/  IADD3 R33, PT, PT, R62.reuse, 0x5278, RZ ;  /* 0x000052783e217810 */ /* 0x040fe20007ffe0ff */
[----:B------:R-:W0:Y:S01]  /*09a0*/  LDGDEPBAR ;  /* 0x00000000000079af */ /* 0x000e220000000000 */
[----:B-1----:R-:W-:Y:S01]  /*09b0*/  HFMA2 R43, -RZ, RZ, 0, 0 ;  /* 0x00000000ff2b7431 */ /* 0x002fe200000001ff */
[----:B------:R-:W-:Y:S02]  /*09c0*/  IADD3 R27, PT, PT, R62, 0x527c, RZ ;  /* 0x0000527c3e1b7810 */ /* 0x000fe40007ffe0ff */
[----:B------:R1:W-:Y:S01]  /*09d0*/  @!P1 LDGSTS.E [R47], desc[UR6][R2.64+0x60] ;  /* 0x00000060022f9fae */ /* 0x0003e2000b9a1006 */
[----:B--2---:R-:W-:-:S02]  /*09e0*/  MOV R45, RZ ;  /* 0x000000ff002d7202 */ /* 0x004fc40000000f00 */
[----:B------:R-:W-:Y:S01]  /*09f0*/  IADD3 R25, PT, PT, R62, 0x5230, RZ ;  /* 0x000052303e197810 */ /* 0x000fe20007ffe0ff */
[----:B------:R2:W-:Y:S01]  /*0a00*/  @!P1 LDGSTS.E [R49], desc[UR6][R2.64+0x64] ;  /* 0x0000006402319fae */ /* 0x0005e2000b9a1006 */
[----:B---3--:R-:W-:-:S03]  /*0a10*/  MOV R19, 0x8c00 ;  /* 0x00008c0000137802 */ /* 0x008fc60000000f00 */
[----:B------:R3:W-:Y:S04]  /*0a20*/  LDGSTS.E.64 [R23], desc[UR6][R10.64] ;  /* 0x000000000a177fae */ /* 0x0007e8000b9a1406 */
[----:B------:R-:W0:Y:S01]  /*0a30*/  LDGDEPBAR ;  /* 0x00000000000079af */ /* 0x000e220000000000 */
[----:B-1----:R-:W-:Y:S02]  /*0a40*/  CS2R R46, SRZ ;  /* 0x00000000002e7805 */ /* 0x002fe4000001ff00 */
[----:B--2---:R-:W-:Y:S02]  /*0a50*/  SEL R3, R4, 0x1400, !P0 ;  /* 0x0000140004037807 */ /* 0x004fe40004000000 */
[----:B------:R-:W-:Y:S02]  /*0a60*/  CS2R R48, SRZ ;  /* 0x0000000000307805 */ /* 0x000fe4000001ff00 */
[----:B---3--:R-:W-:Y:S01]  /*0a70*/  LEA R23, R29, R26, 0x2 ;  /* 0x0000001a1d177211 */ /* 0x008fe200078e10ff */
[----:B------:R-:W-:Y:S01]  /*0a80*/  IMAD R3, R12, 0x118, R3 ;  /* 0x000001180c037824 */ /* 0x000fe200078e0203 */
[----:B------:R-:W-:-:S02]  /*0a90*/  IADD3 R29, PT, PT, R62, 0x5238, RZ ;  /* 0x000052383e1d7810 */ /* 0x000fc40007ffe0ff */
[----:B------:R-:W-:Y:S02]  /*0aa0*/  IADD3 R24, PT, PT, R23, 0x1000, RZ ;  /* 0x0000100017187810 */ /* 0x000fe40007ffe0ff */
[----:B------:R-:W-:Y:S01]  /*0ab0*/  LEA R3, R3, R26, 0x2 ;  /* 0x0000001a03037211 */ /* 0x000fe200078e10ff */
[----:B------:R-:W-:-:S04]  /*0ac0*/  DEPBAR.LE SB0, 0x3 ;  /* 0x000080c00000791a */ /* 0x000fc80000000000 */
[----:B------:R-:W-:Y:S06]  /*0ad0*/  BAR.SYNC.DEFER_BLOCKING 0x0 ;  /* 0x0000000000007b1d */ /* 0x000fec0000010000 */
[----:B------:R-:W1:Y:S04]  /*0ae0*/  LDS R44, [R3] ;  /* 0x00000000032c7984 */ /* 0x000e680000000800 */
[----:B------:R-:W2:Y:S04]  /*0af0*/  LDS R42, [R3+0x50] ;  /* 0x00005000032a7984 */ /* 0x000ea80000000800 */
[----:B------:R-:W3:Y:S04]  /*0b00*/  LDS R41, [R3+0xa0] ;  /* 0x0000a00003297984 */ /* 0x000ee80000000800 */
[----:B------:R-:W4:Y:S04]  /*0b10*/  LDS R40, [R3+0xf0] ;  /* 0x0000f00003287984 */ /* 0x000f280000000800 */
[----:B------:R-:W5:Y:S04]  /*0b20*/  LDS R34, [R3+0x140] ;  /* 0x0001400003227984 */ /* 0x000f680000000800 */
[----:B------:R-:W1:Y:S04]  /*0b30*/  LDS R36, [R3+0x190] ;  /* 0x0001900003247984 */ /* 0x000e680000000800 */
[----:B------:R-:W1:Y:S04]  /*0b40*/  LDS R38, [R3+0x1e0] ;  /* 0x0001e00003267984 */ /* 0x000e680000000800 */
[----:B------:R2:W1:Y:S02]  /*0b50*/  LDS.128 R4, [R23] ;  /* 0x0000000017047984 */ /* 0x0004640000000c00 */
[----:B--2---:R-:W-:-:S07]  /*0b60*/  IADD3 R23, PT, PT, R23, 0xe00, RZ ;  /* 0x00000e0017177810 */ /* 0x004fce0007ffe0ff */
.L_x_2:
[----:B------:R-:W-:Y:S01]  /*0b70*/  IMAD.HI.U32 R8, R60, -0x33333333, RZ ;  /* 0xcccccccd3c087827 */ /* 0x000fe200078e00ff */
[----:B------:R-:W-:Y:S01]  /*0b80*/  BAR.SYNC.DEFER_BLOCKING 0x0 ;  /* 0x0000000000007b1d */ /* 0x000fe20000010000 */
[----:B------:R-:W-:Y:S02]  /*0b90*/  MOV R2, R56 ;  /* 0x0000003800027202 */ /* 0x000fe40000000f00 */
[----:B------:R-:W-:Y:S02]  /*0ba0*/  MOV R3, R83 ;  /* 0x0000005300037202 */ /* 0x000fe40000000f00 */
[----:B------:R-:W-:Y:S01]  /*0bb0*/  SHF.R.U32.HI R56, RZ, 0x2, R8 ;  /* 0x00000002ff387819 */ /* 0x000fe20000011608 */
[----:B------:R-:W-:Y:S04]  /*0bc0*/  BSSY.RECONVERGENT B0, `(.L_x_0) ;  /* 0x000001f000007945 */ /* 0x000fe80003800200 */
[----:B-1-345:R-:W-:Y:S05]  /*0bd0*/  @P1 BRA `(.L_x_1) ;  /* 0x0000000000741947 */ /* 0x03afea0003800000 */
[----:B------:R-:W2:Y:S01]  /*0be0*/  S2UR UR5, SR_CgaCtaId ;  /* 0x00000000000579c3 */ /* 0x000ea20000008800 */
[----:B------:R-:W3:Y:S01]  /*0bf0*/  S2R R58, SR_SWINHI ;  /* 0x00000000003a7919 */ /* 0x000ee20000002f00 */
[----:B------:R-:W-:Y:S01]  /*0c00*/  SHF.L.U32 R8, R0, 0x3, RZ ;  /* 0x0000000300087819 */ /* 0x000fe200000006ff */
[----:B------:R-:W-:Y:S01]  /*0c10*/  UMOV UR4, 0x400 ;  /* 0x0000040000047882 */ /* 0x000fe20000000000 */
[----:B------:R-:W-:Y:S02]  /*0c20*/  IMAD R11, R56, -0xaf00, R19 ;  /* 0xffff5100380b7824 */ /* 0x000fe400078e0213 */
[----:B------:R-:W-:Y:S02]  /*0c30*/  LOP3.LUT R9, R8, 0x8, RZ, 0xc0, !PT ;  /* 0x0000000808097812 */ /* 0x000fe400078ec0ff */
[----:B------:R-:W-:-:S05]  /*0c40*/  SHF.R.U32.HI R8, RZ, 0x2, R0 ;  /* 0x00000002ff087819 */ /* 0x000fca0000011600 */
[----:B------:R-:W-:Y:S01]  /*0c50*/  IMAD R8, R8, 0x50, R9 ;  /* 0x0000005008087824 */ /* 0x000fe200078e0209 */
[----:B------:R-:W-:-:S04]  /*0c60*/  SHF.L.U32 R9, R0, 0x5, RZ ;  /* 0x0000000500097819 */ /* 0x000fc800000006ff */
[----:B------:R-:W-:-:S04]  /*0c70*/  LOP3.LUT R9, R9, 0x40, RZ, 0xc0, !PT ;  /* 0x0000004009097812 */ /* 0x000fc800078ec0ff */
[----:B------:R-:W-:Y:S01]  /*0c80*/  IADD3 R10, PT, PT, R9, R8, RZ ;  /* 0x00000008090a7210 */ /* 0x000fe20007ffe0ff */
[----:B--2---:R-:W-:-:S06]  /*0c90*/  ULEA UR4, UR5, UR4, 0x18 ;  /* 0x0000000405047291 */ /* 0x004fcc000f8ec0ff */
[----:B------:R-:W-:-:S04]  /*0ca0*/  MOV R13, UR4 ;  /* 0x00000004000d7c02 */ /* 0x000fc80008000f00 */
[----:B------:R-:W-:Y:S02]  /*0cb0*/  MOV R8, R13 ;  /* 0x0000000d00087202 */ /* 0x000fe40000000f00 */
[----:B---3--:R-:W-:Y:S02]  /*0cc0*/  MOV R9, R58 ;  /* 0x0000003a00097202 */ /* 0x008fe40000000f00 */
[----:B------:R-:W-:Y:S02]  /*0cd0*/  IADD3 R10, P2, P3, R11, R8, R10 ;  /* 0x000000080b0a7210 */ /* 0x000fe40007b5e00a */
[----:B------:R-:W-:-:S04]  /*0ce0*/  SHF.R.S32.HI R11, RZ, 0x1f, R11 ;  /* 0x0000001fff0b7819 */ /* 0x000fc8000001140b */
[----:B------:R-:W-:Y:S02]  /*0cf0*/  IADD3.X R11, PT, PT, R11, R9, RZ, P2, P3 ;  /* 0x000000090b0b7210 */ /* 0x000fe400017e64ff */
[C---:B------:R-:W-:Y:S02]  /*0d00*/  IADD3 R8, P2, PT, R10.reuse, 0x5000, RZ ;  /* 0x000050000a087810 */ /* 0x040fe40007f5e0ff */
[----:B------:R-:W-:Y:S02]  /*0d10*/  IADD3 R10, P3, PT, R10, 0x5004, RZ ;  /* 0x000050040a0a7810 */ /* 0x000fe40007f7e0ff */
[-C--:B------:R-:W-:Y:S02]  /*0d20*/  IADD3.X R9, PT, PT, RZ, R11.reuse, RZ, P2, !PT ;  /* 0x0000000bff097210 */ /* 0x080fe400017fe4ff */
[----:B------:R-:W-:Y:S02]  /*0d30*/  IADD3.X R11, PT, PT, RZ, R11, RZ, P3, !PT ;  /* 0x0000000bff0b7210 */ /* 0x000fe40001ffe4ff */
[----:B------:R-:W-:-:S02]  /*0d40*/  MOV R9, R8 ;  /* 0x0000000800097202 */ /* 0x000fc40000000f00 */
[----:B------:R-:W-:-:S03]  /*0d50*/  MOV R11, R10 ;  /* 0x0000000a000b7202 */ /* 0x000fc60000000f00 */
[----:B------:R-:W-:Y:S01]  /*0d60*/  @!PT LDS RZ, [RZ] ;  /* 0x00000000fffff984 */ /* 0x000fe20000000800 */
[----:B------:R-:W-:Y:S01]  /*0d70*/  @!PT LDS RZ, [RZ] ;  /* 0x00000000fffff984 */ /* 0x000fe20000000800 */
[----:B------:R-:W-:Y:S01]  /*0d80*/  @!PT LDS RZ, [RZ] ;  /* 0x00000000fffff984 */ /* 0x000fe20000000800 */
[----:B------:R2:W-:Y:S04]  /*0d90*/  LDGSTS.E [R9], desc[UR6][R2.64] ;  /* 0x0000000002097fae */ /* 0x0005e8000b9a1006 */
[----:B------:R2:W-:Y:S02]  /*0da0*/  LDGSTS.E [R11], desc[UR6][R2.64+0x4] ;  /* 0x00000004020b7fae */ /* 0x0005e4000b9a1006 */
.L_x_1:
[----:B------:R-:W-:Y:S05]  /*0db0*/  BSYNC.RECONVERGENT B0 ;  /* 0x0000000000007941 */ /* 0x000fea0003800200 */
.L_x_0:
[----:B--2---:R-:W2:Y:S01]  /*0dc0*/  LDC.64 R10, c[0x0][0x388] ;  /* 0x0000e200ff0a7b82 */ /* 0x004ea20000000a00 */
[----:B------:R-:W-:Y:S02]  /*0dd0*/  IMAD R9, R56, -0x5000, R16 ;  /* 0xffffb00038097824 */ /* 0x000fe400078e0210 */
[C---:B-1----:R-:W-:Y:S01]  /*0de0*/  FFMA R64, R4.reuse, R42, R79 ;  /* 0x0000002a04407223 */ /* 0x042fe2000000004f */
[----:B---3--:R-:W-:Y:S01]  /*0df0*/  FFMA R79, R4, R41, R50 ;  /* 0x00000029044f7223 */ /* 0x008fe20000000032 */
[----:B------:R-:W-:-:S04]  /*0e00*/  IMAD.HI.U32 R50, R20, -0x33333333, RZ ;  /* 0xcccccccd14327827 */ /* 0x000fc800078e00ff */
[----:B------:R-:W-:Y:S01]  /*0e10*/  FFMA R66, R5, R44, R54 ;  /* 0x0000002c05427223 */ /* 0x000fe20000000036 */
[----:B------:R-:W-:Y:S01]  /*0e20*/  IADD3 R8, P2, PT, R9, R17, RZ ;  /* 0x0000001109087210 */ /* 0x000fe20007f5e0ff */
[C---:B------:R-:W-:Y:S01]  /*0e30*/  FFMA R70, R5.reuse, R41, R52 ;  /* 0x0000002905467223 */ /* 0x040fe20000000034 */
[C---:B------:R-:W-:Y:S01]  /*0e40*/  FFMA R68, R5.reuse, R42, R77 ;  /* 0x0000002a05447223 */ /* 0x040fe2000000004d */
[----:B----4-:R-:W-:Y:S01]  /*0e50*/  FFMA R72, R5, R40, R75 ;  /* 0x0000002805487223 */ /* 0x010fe2000000004b */
[----:B------:R-:W-:Y:S01]  /*0e60*/  LEA.HI.X.SX32 R9, R9, R18, 0x1, P2 ;  /* 0x0000001209097211 */ /* 0x000fe200010f0eff */
[C---:B-----5:R-:W-:Y:S01]  /*0e70*/  FFMA R56, R5.reuse, R34, R73 ;  /* 0x0000002205387223 */ /* 0x060fe20000000049 */
[C---:B------:R-:W-:Y:S01]  /*0e80*/  FFMA R54, R5.reuse, R36, R71 ;  /* 0x0000002405367223 */ /* 0x040fe20000000047 */
[----:B------:R-:W-:Y:S01]  /*0e90*/  FFMA R52, R5, R38, R65 ;  /* 0x0000002605347223 */ /* 0x000fe20000000041 */
[----:B------:R-:W-:Y:S01]  /*0ea0*/  MOV R9, R8 ;  /* 0x0000000800097202 */ /* 0x000fe20000000f00 */
[----:B------:R-:W-:Y:S01]  /*0eb0*/  FFMA R65, R6, R41, R48 ;  /* 0x0000002906417223 */ /* 0x000fe20000000030 */
[----:B------:R-:W-:Y:S01]  /*0ec0*/  SHF.R.U32.HI R50, RZ, 0x2, R50 ;  /* 0x00000002ff327819 */ /* 0x000fe20000011632 */
[C---:B------:R-:W-:Y:S01]  /*0ed0*/  FFMA R81, R4.reuse, R44, R81 ;  /* 0x0000002c04517223 */ /* 0x040fe20000000051 */
[C---:B------:R-:W-:Y:S01]  /*0ee0*/  FFMA R63, R4.reuse, R40, R63 ;  /* 0x00000028043f7223 */ /* 0x040fe2000000003f */
[C---:B------:R-:W-:Y:S01]  /*0ef0*/  FFMA R61, R4.reuse, R34, R61 ;  /* 0x00000022043d7223 */ /* 0x040fe2000000003d */
[----:B------:R-:W-:Y:S01]  /*0f00*/  FFMA R57, R4, R36, R57 ;  /* 0x0000002404397223 */ /* 0x000fe20000000039 */
[----:B------:R-:W-:-:S02]  /*0f10*/  IMAD R48, R50, -0x5000, R23 ;  /* 0xffffb00032307824 */ /* 0x000fc400078e0217 */
[----:B------:R-:W-:Y:S01]  /*0f20*/  FFMA R59, R4, R38, R59 ;  /* 0x00000026043b7223 */ /* 0x000fe2000000003b */
[----:B------:R-:W-:Y:S01]  /*0f30*/  FFMA R69, R6, R44, R69 ;  /* 0x0000002c06457223 */ /* 0x000fe20000000045 */
[----:B--2---:R-:W-:-:S04]  /*0f40*/  IMAD.WIDE.U32 R10, R21, 0x4, R10 ;  /* 0x00000004150a7825 */ /* 0x004fc800078e000a */
[C---:B------:R-:W-:Y:S01]  /*0f50*/  FFMA R67, R6.reuse, R42, R67 ;  /* 0x0000002a06437223 */ /* 0x040fe20000000043 */
[C---:B------:R-:W-:Y:S01]  /*0f60*/  FFMA R39, R6.reuse, R40, R39 ;  /* 0x0000002806277223 */ /* 0x040fe20000000027 */
[C---:B------:R-:W-:Y:S01]  /*0f70*/  FFMA R43, R6.reuse, R34, R43 ;  /* 0x00000022062b7223 */ /* 0x040fe2000000002b */
[----:B------:R-:W-:Y:S01]  /*0f80*/  FFMA R35, R6, R36, R35 ;  /* 0x0000002406237223 */ /* 0x000fe20000000023 */
[----:B------:R-:W-:Y:S01]  /*0f90*/  IADD3 R10, P2, PT, R10, 0x1c000, RZ ;  /* 0x0001c0000a0a7810 */ /* 0x000fe20007f5e0ff */
[----:B------:R-:W-:Y:S01]  /*0fa0*/  FFMA R37, R6, R38, R37 ;  /* 0x0000002606257223 */ /* 0x000fe20000000025 */
[C---:B------:R-:W-:Y:S01]  /*0fb0*/  FFMA R74, R7.reuse, R44, R45 ;  /* 0x0000002c074a7223 */ /* 0x040fe2000000002d */
[C---:B------:R-:W-:Y:S01]  /*0fc0*/  FFMA R76, R7.reuse, R34, R53 ;  /* 0x00000022074c7223 */ /* 0x040fe20000000035 */
[----:B------:R-:W-:Y:S01]  /*0fd0*/  IADD3.X R11, PT, PT, RZ, R11, RZ, P2, !PT ;  /* 0x0000000bff0b7210 */ /* 0x000fe200017fe4ff */
[C---:B------:R-:W-:Y:S01]  /*0fe0*/  FFMA R78, R7.reuse, R36, R49 ;  /* 0x00000024074e7223 */ /* 0x040fe20000000031 */
[C---:B------:R-:W-:Y:S01]  /*0ff0*/  FFMA R46, R7.reuse, R41, R46 ;  /* 0x00000029072e7223 */ /* 0x040fe2000000002e */
[C---:B------:R-:W-:Y:S01]  /*1000*/  FFMA R80, R7.reuse, R38, R51 ;  /* 0x0000002607507223 */ /* 0x040fe20000000033 */
[----:B------:R-:W-:Y:S01]  /*1010*/  MOV R41, R29 ;  /* 0x0000001d00297202 */ /* 0x000fe20000000f00 */
[----:B------:R-:W-:Y:S01]  /*1020*/  @!PT LDS RZ, [RZ] ;  /* 0x00000000fffff984 */ /* 0x000fe20000000800 */
[----:B------:R-:W-:Y:S01]  /*1030*/  @!PT LDS RZ, [RZ] ;  /* 0x00000000fffff984 */ /* 0x000fe20000000800 */
[----:B------:R-:W-:Y:S01]  /*1040*/  @!PT LDS RZ, [RZ] ;  /* 0x00000000fffff984 */ /* 0x000fe20000000800 */
[----:B------:R1:W-:Y:S01]  /*1050*/  LDGSTS.E.64 [R9], desc[UR6][R10.64] ;  /* 0x000000000a097fae */ /* 0x0003e2000b9a1406 */
[----:B------:R-:W-:Y:S01]  /*1060*/  @P0 IADD3 R41, PT, PT, R62, 0x5008, RZ ;  /* 0x000050083e290810 */ /* 0x000fe20007ffe0ff */
[C---:B------:R-:W-:Y:S01]  /*1070*/  FFMA R42, R7.reuse, R42, R47 ;  /* 0x0000002a072a7223 */ /* 0x040fe2000000002f */
[----:B------:R-:W-:Y:S01]  /*1080*/  FFMA R40, R7, R40, R55 ;  /* 0x0000002807287223 */ /* 0x000fe20000000037 */
[----:B------:R-:W0:Y:S01]  /*1090*/  LDGDEPBAR ;  /* 0x00000000000079af */ /* 0x000e220000000000 */
[----:B------:R-:W-:-:S02]  /*10a0*/  IADD3 R7, PT, PT, R26, R41, RZ ;  /* 0x000000291a077210 */ /* 0x000fc40007ffe0ff */
[----:B------:R-:W-:Y:S02]  /*10b0*/  IADD3 R19, PT, PT, R19, 0x2300, RZ ;  /* 0x0000230013137810 */ /* 0x000fe40007ffe0ff */
[----:B------:R-:W-:Y:S01]  /*10c0*/  IADD3 R20, PT, PT, R20, 0x1, RZ ;  /* 0x0000000114147810 */ /* 0x000fe20007ffe0ff */
[----:B------:R-:W-:Y:S01]  /*10d0*/  IMAD R41, R50, -0xaf00, R7 ;  /* 0xffff510032297824 */ /* 0x000fe200078e0207 */
[----:B------:R-:W-:Y:S02]  /*10e0*/  IADD3 R60, PT, PT, R60, 0x1, RZ ;  /* 0x000000013c3c7810 */ /* 0x000fe40007ffe0ff */
[----:B-1----:R-:W-:Y:S02]  /*10f0*/  MOV R9, R28 ;  /* 0x0000001c00097202 */ /* 0x002fe40000000f00 */
[----:B------:R-:W-:Y:S02]  /*1100*/  @P0 IADD3 R9, PT, PT, R62, 0x5004, RZ ;  /* 0x000050043e090810 */ /* 0x000fe40007ffe0ff */
[----:B------:R-:W-:-:S02]  /*1110*/  IADD3 R21, PT, PT, R21, 0x1c00, RZ ;  /* 0x00001c0015157810 */ /* 0x000fc40007ffe0ff */
[----:B------:R-:W-:Y:S02]  /*1120*/  IADD3 R5, PT, PT, R26, R9, RZ ;  /* 0x000000091a057210 */ /* 0x000fe40007ffe0ff */
[----:B------:R-:W-:Y:S02]  /*1130*/  IADD3 R16, PT, PT, R16, 0x1000, RZ ;  /* 0x0000100010107810 */ /* 0x000fe40007ffe0ff */
[----:B------:R-:W-:Y:S01]  /*1140*/  IADD3 R23, PT, PT, R23, 0x1000, RZ ;  /* 0x0000100017177810 */ /* 0x000fe20007ffe0ff */
[----:B------:R-:W-:Y:S01]  /*1150*/  IMAD R58, R50, -0xaf00, R5 ;  /* 0xffff5100323a7824 */ /* 0x000fe200078e0205 */
[----:B------:R-:W-:-:S04]  /*1160*/  DEPBAR.LE SB0, 0x3 ;  /* 0x000080c00000791a */ /* 0x000fc80000000000 */
[----:B------:R-:W-:Y:S06]  /*1170*/  BAR.SYNC.DEFER_BLOCKING 0x0 ;  /* 0x0000000000007b1d */ /* 0x000fec0000010000 */
[----:B------:R-:W-:Y:S04]  /*1180*/  LDS R4, [R58] ;  /* 0x000000003a047984 */ /* 0x000fe80000000800 */
[----:B------:R-:W1:Y:S04]  /*1190*/  LDS.128 R8, [R48+-0xc00] ;  /* 0xfff4000030087984 */ /* 0x000e680000000c00 */
[----:B------:R-:W2:Y:S04]  /*11a0*/  LDS R5, [R58+0x50] ;  /* 0x000050003a057984 */ /* 0x000ea80000000800 */
[----:B------:R-:W3:Y:S04]  /*11b0*/  LDS R6, [R58+0xa0] ;  /* 0x0000a0003a067984 */ /* 0x000ee80000000800 */
[----:B------:R-:W4:Y:S04]  /*11c0*/  LDS R44, [R58+0xf0] ;  /* 0x0000f0003a2c7984 */ /* 0x000f280000000800 */
[----:B------:R-:W5:Y:S04]  /*11d0*/  LDS R34, [R58+0x140] ;  /* 0x000140003a227984 */ /* 0x000f680000000800 */
[----:B------:R-:W5:Y:S04]  /*11e0*/  LDS R36, [R58+0x190] ;  /* 0x000190003a247984 */ /* 0x000f680000000800 */
[----:B------:R-:W5:Y:S01]  /*11f0*/  LDS R38, [R58+0x1e0] ;  /* 0x0001e0003a267984 */ /* 0x000f620000000800 */
[C---:B-1----:R-:W-:Y:S01]  /*1200*/  FFMA R81, R4.reuse, R8, R81 ;  /* 0x0000000804517223 */ /* 0x042fe20000000051 */
[C---:B------:R-:W-:Y:S01]  /*1210*/  FFMA R66, R4.reuse, R9, R66 ;  /* 0x0000000904427223 */ /* 0x040fe20000000042 */
[C---:B------:R-:W-:Y:S01]  /*1220*/  FFMA R69, R4.reuse, R10, R69 ;  /* 0x0000000a04457223 */ /* 0x040fe20000000045 */
[----:B------:R-:W-:Y:S01]  /*1230*/  FFMA R74, R4, R11, R74 ;  /* 0x0000000b044a7223 */ /* 0x000fe2000000004a */
[C---:B--2---:R-:W-:Y:S01]  /*1240*/  FFMA R64, R5.reuse, R8, R64 ;  /* 0x0000000805407223 */ /* 0x044fe20000000040 */
[C---:B------:R-:W-:Y:S01]  /*1250*/  FFMA R68, R5.reuse, R9, R68 ;  /* 0x0000000905447223 */ /* 0x040fe20000000044 */
[C---:B------:R-:W-:Y:S01]  /*1260*/  FFMA R67, R5.reuse, R10, R67 ;  /* 0x0000000a05437223 */ /* 0x040fe20000000043 */
[----:B------:R-:W-:Y:S01]  /*1270*/  FFMA R82, R5, R11, R42 ;  /* 0x0000000b05527223 */ /* 0x000fe2000000002a */
[C---:B---3--:R-:W-:Y:S01]  /*1280*/  FFMA R79, R6.reuse, R8, R79 ;  /* 0x00000008064f7223 */ /* 0x048fe2000000004f */
[C---:B------:R-:W-:Y:S01]  /*1290*/  FFMA R70, R6.reuse, R9, R70 ;  /* 0x0000000906467223 */ /* 0x040fe20000000046 */
[CC--:B------:R-:W-:Y:S01]  /*12a0*/  FFMA R65, R6.reuse, R10.reuse, R65 ;  /* 0x0000000a06417223 */ /* 0x0c0fe20000000041 */
[----:B------:R-:W-:Y:S01]  /*12b0*/  FFMA R84, R6, R11, R46 ;  /* 0x0000000b06547223 */ /* 0x000fe2000000002e */
[C---:B----4-:R-:W-:Y:S01]  /*12c0*/  FFMA R45, R44.reuse, R10, R39 ;  /* 0x0000000a2c2d7223 */ /* 0x050fe20000000027 */
[----:B------:R-:W-:Y:S01]  /*12d0*/  LDS.128 R4, [R48+-0xa00] ;  /* 0xfff6000030047984 */ /* 0x000fe20000000c00 */
[CC--:B------:R-:W-:Y:S01]  /*12e0*/  FFMA R63, R44.reuse, R8.reuse, R63 ;  /* 0x000000082c3f7223 */ /* 0x0c0fe2000000003f */
[C---:B------:R-:W-:Y:S01]  /*12f0*/  FFMA R72, R44.reuse, R9, R72 ;  /* 0x000000092c487223 */ /* 0x040fe20000000048 */
[----:B------:R-:W-:Y:S01]  /*1300*/  FFMA R86, R44, R11, R40 ;  /* 0x0000000b2c567223 */ /* 0x000fe20000000028 */
[----:B------:R-:W1:Y:S01]  /*1310*/  LDS R39, [R41+0x50] ;  /* 0x0000500029277984 */ /* 0x000e620000000800 */
[C---:B-----5:R-:W-:Y:S01]  /*1320*/  FFMA R61, R34.reuse, R8, R61 ;  /* 0x00000008223d7223 */ /* 0x060fe2000000003d */
[C---:B------:R-:W-:Y:S01]  /*1330*/  FFMA R56, R34.reuse, R9, R56 ;  /* 0x0000000922387223 */ /* 0x040fe20000000038 */
[CC--:B------:R-:W-:Y:S01]  /*1340*/  FFMA R43, R34.reuse, R10.reuse, R43 ;  /* 0x0000000a222b7223 */ /* 0x0c0fe2000000002b */
[----:B------:R-:W2:Y:S01]  /*1350*/  LDS R44, [R41+0xf0] ;  /* 0x0000f000292c7984 */ /* 0x000ea20000000800 */
[----:B------:R-:W-:Y:S01]  /*1360*/  FFMA R76, R34, R11, R76 ;  /* 0x0000000b224c7223 */ /* 0x000fe2000000004c */
[C---:B------:R-:W-:Y:S01]  /*1370*/  FFMA R47, R36.reuse, R10, R35 ;  /* 0x0000000a242f7223 */ /* 0x040fe20000000023 */
[-C--:B------:R-:W-:Y:S01]  /*1380*/  FFMA R54, R36, R9.reuse, R54 ;  /* 0x0000000924367223 */ /* 0x080fe20000000036 */
[----:B------:R-:W3:Y:S01]  /*1390*/  LDS R34, [R41+0x140] ;  /* 0x0001400029227984 */ /* 0x000ee20000000800 */
[----:B------:R-:W-:Y:S01]  /*13a0*/  FFMA R52, R38, R9, R52 ;  /* 0x0000000926347223 */ /* 0x000fe20000000034 */
[----:B------:R-:W-:Y:S01]  /*13b0*/  MOV R9, R30 ;  /* 0x0000001e00097202 */ /* 0x000fe20000000f00 */
[-C--:B------:R-:W-:Y:S01]  /*13c0*/  FFMA R46, R36, R8.reuse, R57 ;  /* 0x00000008242e7223 */ /* 0x080fe20000000039 */
[----:B------:R-:W4:Y:S01]  /*13d0*/  LDS R35, [R41+0x190] ;  /* 0x0001900029237984 */ /* 0x000f220000000800 */
[----:B------:R-:W-:Y:S01]  /*13e0*/  @P0 IADD3 R9, PT, PT, R62, 0x500c, RZ ;  /* 0x0000500c3e090810 */ /* 0x000fe20007ffe0ff */
[----:B------:R-:W-:Y:S01]  /*13f0*/  FFMA R78, R36, R11, R78 ;  /* 0x0000000b244e7223 */ /* 0x000fe2000000004e */
[----:B------:R-:W-:Y:S01]  /*1400*/  FFMA R59, R38, R8, R59 ;  /* 0x00000008263b7223 */ /* 0x000fe2000000003b */
[----:B------:R-:W5:Y:S01]  /*1410*/  LDS R42, [R41] ;  /* 0x00000000292a7984 */ /* 0x000f620000000800 */
[----:B------:R-:W-:Y:S01]  /*1420*/  IADD3 R9, PT, PT, R26, R9, RZ ;  /* 0x000000091a097210 */ /* 0x000fe20007ffe0ff */
[C---:B------:R-:W-:Y:S01]  /*1430*/  FFMA R37, R38.reuse, R10, R37 ;  /* 0x0000000a26257223 */ /* 0x040fe20000000025 */
[----:B------:R-:W-:Y:S01]  /*1440*/  FFMA R80, R38, R11, R80 ;  /* 0x0000000b26507223 */ /* 0x000fe20000000050 */
[----:B------:R-:W5:Y:S02]  /*1450*/  LDS R40, [R41+0xa0] ;  /* 0x0000a00029287984 */ /* 0x000f640000000800 */
[----:B------:R-:W-:-:S02]  /*1460*/  IMAD R38, R50, -0xaf00, R9 ;  /* 0xffff510032267824 */ /* 0x000fc400078e0209 */
[----:B------:R-:W5:Y:S04]  /*1470*/  LDS R36, [R41+0x1e0] ;  /* 0x0001e00029247984 */ /* 0x000f680000000800 */
[----:B------:R-:W-:Y:S04]  /*1480*/  LDS.128 R8, [R48+-0x800] ;  /* 0xfff8000030087984 */ /* 0x000fe80000000c00 */
[----:B------:R-:W5:Y:S01]  /*1490*/  LDS R41, [R38+0xa0] ;  /* 0x0000a00026297984 */ /* 0x000f620000000800 */
[C---:B-1----:R-:W-:Y:S01]  /*14a0*/  FFMA R49, R39.reuse, R4, R64 ;  /* 0x0000000427317223 */ /* 0x042fe20000000040 */
[C---:B------:R-:W-:Y:S01]  /*14b0*/  FFMA R68, R39.reuse, R5, R68 ;  /* 0x0000000527447223 */ /* 0x040fe20000000044 */
[C---:B------:R-:W-:Y:S01]  /*14c0*/  FFMA R67, R39.reuse, R6, R67 ;  /* 0x0000000627437223 */ /* 0x040fe20000000043 */
[----:B------:R-:W-:Y:S01]  /*14d0*/  FFMA R82, R39, R7, R82 ;  /* 0x0000000727527223 */ /* 0x000fe20000000052 */
[C---:B--2---:R-:W-:Y:S01]  /*14e0*/  FFMA R63, R44.reuse, R4, R63 ;  /* 0x000000042c3f7223 */ /* 0x044fe2000000003f */
[----:B------:R-:W1:Y:S01]  /*14f0*/  LDS R39, [R38] ;  /* 0x0000000026277984 */ /* 0x000e620000000800 */
[C---:B------:R-:W-:Y:S01]  /*1500*/  FFMA R72, R44.reuse, R5, R72 ;  /* 0x000000052c487223 */ /* 0x040fe20000000048 */
[C---:B------:R-:W-:Y:S01]  /*1510*/  FFMA R45, R44.reuse, R6, R45 ;  /* 0x000000062c2d7223 */ /* 0x040fe2000000002d */
[----:B------:R-:W-:Y:S01]  /*1520*/  FFMA R86, R44, R7, R86 ;  /* 0x000000072c567223 */ /* 0x000fe20000000056 */
[C---:B---3--:R-:W-:Y:S01]  /*1530*/  FFMA R44, R34.reuse, R4, R61 ;  /* 0x00000004222c7223 */ /* 0x048fe2000000003d */
[C---:B------:R-:W-:Y:S01]  /*1540*/  FFMA R56, R34.reuse, R5, R56 ;  /* 0x0000000522387223 */ /* 0x040fe20000000038 */
[C---:B------:R-:W-:Y:S01]  /*1550*/  FFMA R51, R34.reuse, R6, R43 ;  /* 0x0000000622337223 */ /* 0x040fe2000000002b */
[----:B------:R-:W-:Y:S01]  /*1560*/  FFMA R76, R34, R7, R76 ;  /* 0x00000007224c7223 */ /* 0x000fe2000000004c */
[C---:B----4-:R-:W-:Y:S01]  /*1570*/  FFMA R43, R35.reuse, R4, R46 ;  /* 0x00000004232b7223 */ /* 0x050fe2000000002e */
[----:B------:R-:W2:Y:S01]  /*1580*/  LDS R34, [R38+0xf0] ;  /* 0x0000f00026227984 */ /* 0x000ea20000000800 */
[C---:B------:R-:W-:Y:S01]  /*1590*/  FFMA R54, R35.reuse, R5, R54 ;  /* 0x0000000523367223 */ /* 0x040fe20000000036 */
[C---:B------:R-:W-:Y:S01]  /*15a0*/  FFMA R47, R35.reuse, R6, R47 ;  /* 0x00000006232f7223 */ /* 0x040fe2000000002f */
[----:B------:R-:W-:Y:S01]  /*15b0*/  FFMA R78, R35, R7, R78 ;  /* 0x00000007234e7223 */ /* 0x000fe2000000004e */
[C---:B-----5:R-:W-:Y:S01]  /*15c0*/  FFMA R58, R42.reuse, R4, R81 ;  /* 0x000000042a3a7223 */ /* 0x060fe20000000051 */
[----:B------:R-:W3:Y:S01]  /*15d0*/  LDS R35, [R38+0x140] ;  /* 0x0001400026237984 */ /* 0x000ee20000000800 */
[C---:B------:R-:W-:Y:S01]  /*15e0*/  FFMA R66, R42.reuse, R5, R66 ;  /* 0x000000052a427223 */ /* 0x040fe20000000042 */
[C---:B------:R-:W-:Y:S01]  /*15f0*/  FFMA R69, R42.reuse, R6, R69 ;  /* 0x000000062a457223 */ /* 0x040fe20000000045 */
[----:B------:R-:W-:Y:S01]  /*1600*/  FFMA R74, R42, R7, R74 ;  /* 0x000000072a4a7223 */ /* 0x000fe2000000004a */
[C---:B------:R-:W-:Y:S01]  /*1610*/  FFMA R42, R40.reuse, R4, R79 ;  /* 0x00000004282a7223 */ /* 0x040fe2000000004f */
[C---:B------:R-:W-:Y:S01]  /*1620*/  FFMA R70, R40.reuse, R5, R70 ;  /* 0x0000000528467223 */ /* 0x040fe20000000046 */
[C---:B------:R-:W-:Y:S01]  /*1630*/  FFMA R65, R40.reuse, R6, R65 ;  /* 0x0000000628417223 */ /* 0x040fe20000000041 */
[----:B------:R-:W-:Y:S01]  /*1640*/  FFMA R84, R40, R7, R84 ;  /* 0x0000000728547223 */ /* 0x000fe20000000054 */
[C---:B------:R-:W-:Y:S01]  /*1650*/  FFMA R52, R36.reuse, R5, R52 ;  /* 0x0000000524347223 */ /* 0x040fe20000000034 */
[----:B------:R-:W4:Y:S01]  /*1660*/  LDS R40, [R38+0x50] ;  /* 0x0000500026287984 */ /* 0x000f220000000800 */
[----:B------:R-:W-:Y:S01]  /*1670*/  MOV R5, R31 ;  /* 0x0000001f00057202 */ /* 0x000fe20000000f00 */
[----:B------:R-:W-:Y:S01]  /*1680*/  FFMA R46, R36, R4, R59 ;  /* 0x00000004242e7223 */ /* 0x000fe2000000003b */
[----:B------:R-:W-:Y:S01]  /*1690*/  @P0 IADD3 R5, PT, PT, R62, 0x5040, RZ ;  /* 0x000050403e050810 */ /* 0x000fe20007ffe0ff */
[C---:B------:R-:W-:Y:S01]  /*16a0*/  FFMA R53, R36.reuse, R6, R37 ;  /* 0x0000000624357223 */ /* 0x040fe20000000025 */
[----:B------:R-:W-:Y:S01]  /*16b0*/  FFMA R80, R36, R7, R80 ;  /* 0x0000000724507223 */ /* 0x000fe20000000050 */
[----:B------:R-:W5:Y:S01]  /*16c0*/  LDS R37, [R38+0x1e0] ;  /* 0x0001e00026257984 */ /* 0x000f620000000800 */
[----:B------:R-:W-:Y:S01]  /*16d0*/  IADD3 R5, PT, PT, R26, R5, RZ ;  /* 0x000000051a057210 */ /* 0x000fe20007ffe0ff */
[C---:B------:R-:W-:Y:S01]  /*16e0*/  FFMA R57, R41.reuse, R8, R42 ;  /* 0x0000000829397223 */ /* 0x040fe2000000002a */
[C---:B------:R-:W-:Y:S01]  /*16f0*/  FFMA R70, R41.reuse, R9, R70 ;  /* 0x0000000929467223 */ /* 0x040fe20000000046 */
[----:B------:R-:W5:Y:S01]  /*1700*/  LDS R36, [R38+0x190] ;  /* 0x0001900026247984 */ /* 0x000f620000000800 */
[C---:B------:R-:W-:Y:S01]  /*1710*/  FFMA R65, R41.reuse, R10, R65 ;  /* 0x0000000a29417223 */ /* 0x040fe20000000041 */
[----:B------:R-:W-:Y:S01]  /*1720*/  FFMA R84, R41, R11, R84 ;  /* 0x0000000b29547223 */ /* 0x000fe20000000054 */
[C---:B-1----:R-:W-:Y:S01]  /*1730*/  FFMA R55, R39.reuse, R8, R58 ;  /* 0x0000000827377223 */ /* 0x042fe2000000003a */
[C---:B------:R-:W-:Y:S01]  /*1740*/  FFMA R66, R39.reuse, R9, R66 ;  /* 0x0000000927427223 */ /* 0x040fe20000000042 */
[C---:B------:R-:W-:Y:S01]  /*1750*/  FFMA R69, R39.reuse, R10, R69 ;  /* 0x0000000a27457223 */ /* 0x040fe20000000045 */
[----:B------:R-:W-:Y:S01]  /*1760*/  FFMA R74, R39, R11, R74 ;  /* 0x0000000b274a7223 */ /* 0x000fe2000000004a */
[----:B------:R-:W-:-:S02]  /*1770*/  IMAD R39, R50, -0xaf00, R5 ;  /* 0xffff510032277824 */ /* 0x000fc400078e0205 */
[----:B------:R-:W-:Y:S01]  /*1780*/  LDS.128 R4, [R48+-0x600] ;  /* 0xfffa000030047984 */ /* 0x000fe20000000c00 */
[----:B--2---:R-:W-:-:S03]  /*1790*/  FFMA R63, R34, R8, R63 ;  /* 0x00000008223f7223 */ /* 0x004fc6000000003f */
[----:B------:R-:W1:Y:S01]  /*17a0*/  LDS R42, [R39+0x50] ;  /* 0x00005000272a7984 */ /* 0x000e620000000800 */
[C---:B------:R-:W-:Y:S01]  /*17b0*/  FFMA R72, R34.reuse, R9, R72 ;  /* 0x0000000922487223 */ /* 0x040fe20000000048 */
[C---:B------:R-:W-:Y:S01]  /*17c0*/  FFMA R45, R34.reuse, R10, R45 ;  /* 0x0000000a222d7223 */ /* 0x040fe2000000002d */
[----:B------:R-:W-:Y:S01]  /*17d0*/  FFMA R86, R34, R11, R86 ;  /* 0x0000000b22567223 */ /* 0x000fe20000000056 */
[----:B------:R-:W2:Y:S01]  /*17e0*/  LDS R38, [R39+0xa0] ;  /* 0x0000a00027267984 */ /* 0x000ea20000000800 */
[C---:B---3--:R-:W-:Y:S01]  /*17f0*/  FFMA R44, R35.reuse, R8, R44 ;  /* 0x00000008232c7223 */ /* 0x048fe2000000002c */
[C---:B------:R-:W-:Y:S01]  /*1800*/  FFMA R56, R35.reuse, R9, R56 ;  /* 0x0000000923387223 */ /* 0x040fe20000000038 */
[C---:B------:R-:W-:Y:S01]  /*1810*/  FFMA R51, R35.reuse, R10, R51 ;  /* 0x0000000a23337223 */ /* 0x040fe20000000033 */
[----:B------:R-:W3:Y:S01]  /*1820*/  LDS R34, [R39+0xf0] ;  /* 0x0000f00027227984 */ /* 0x000ee20000000800 */
[----:B------:R-:W-:-:S03]  /*1830*/  FFMA R76, R35, R11, R76 ;  /* 0x0000000b234c7223 */ /* 0x000fc6000000004c */
[----:B------:R-:W3:Y:S01]  /*1840*/  LDS R35, [R39+0x140] ;  /* 0x0001400027237984 */ /* 0x000ee20000000800 */
[C---:B----4-:R-:W-:Y:S01]  /*1850*/  FFMA R49, R40.reuse, R8, R49 ;  /* 0x0000000828317223 */ /* 0x050fe20000000031 */
[C---:B------:R-:W-:Y:S01]  /*1860*/  FFMA R68, R40.reuse, R9, R68 ;  /* 0x0000000928447223 */ /* 0x040fe20000000044 */
[C---:B------:R-:W-:Y:S01]  /*1870*/  FFMA R67, R40.reuse, R10, R67 ;  /* 0x0000000a28437223 */ /* 0x040fe20000000043 */
[----:B------:R-:W-:Y:S02]  /*1880*/  FFMA R82, R40, R11, R82 ;  /* 0x0000000b28527223 */ /* 0x000fe40000000052 */
[----:B------:R-:W4:Y:S01]  /*1890*/  LDS R40, [R39] ;  /* 0x0000000027287984 */ /* 0x000f220000000800 */
[C---:B-----5:R-:W-:Y:S01]  /*18a0*/  FFMA R52, R37.reuse, R9, R52 ;  /* 0x0000000925347223 */ /* 0x060fe20000000034 */
[C---:B------:R-:W-:Y:S01]  /*18b0*/  FFMA R46, R37.reuse, R8, R46 ;  /* 0x00000008252e7223 */ /* 0x040fe2000000002e */
[C---:B------:R-:W-:Y:S01]  /*18c0*/  FFMA R53, R37.reuse, R10, R53 ;  /* 0x0000000a25357223 */ /* 0x040fe20000000035 */
[----:B------:R-:W-:Y:S01]  /*18d0*/  FFMA R80, R37, R11, R80 ;  /* 0x0000000b25507223 */ /* 0x000fe20000000050 */
[C---:B------:R-:W-:Y:S01]  /*18e0*/  FFMA R54, R36.reuse, R9, R54 ;  /* 0x0000000924367223 */ /* 0x040fe20000000036 */
[----:B------:R-:W-:Y:S01]  /*18f0*/  MOV R9, R32 ;  /* 0x0000002000097202 */ /* 0x000fe20000000f00 */
[C---:B------:R-:W-:Y:S01]  /*1900*/  FFMA R43, R36.reuse, R8, R43 ;  /* 0x00000008242b7223 */ /* 0x040fe2000000002b */
[C---:B------:R-:W-:Y:S01]  /*1910*/  FFMA R47, R36.reuse, R10, R47 ;  /* 0x0000000a242f7223 */ /* 0x040fe2000000002f */
[----:B------:R-:W-:Y:S01]  /*1920*/  FFMA R78, R36, R11, R78 ;  /* 0x0000000b244e7223 */ /* 0x000fe2000000004e */
[----:B------:R-:W-:Y:S01]  /*1930*/  @P0 IADD3 R9, PT, PT, R62, 0x5044, RZ ;  /* 0x000050443e090810 */ /* 0x000fe20007ffe0ff */
[----:B------:R-:W5:Y:S03]  /*1940*/  LDS R36, [R39+0x190] ;  /* 0x0001900027247984 */ /* 0x000f660000000800 */
[----:B------:R-:W-:Y:S01]  /*1950*/  IADD3 R9, PT, PT, R26, R9, RZ ;  /* 0x000000091a097210 */ /* 0x000fe20007ffe0ff */
        /* <DEDUP_REMOVED lines=9> */
[----:B------:R-:W-:-:S02]  /*19f0*/  IMAD R38, R50, -0xaf00, R9 ;  /* 0xffff510032267824 */ /* 0x000fc400078e0209 */
[C---:B---3--:R-:W-:Y:S01]  /*1a00*/  FFMA R58, R34.reuse, R4, R63 ;  /* 0x00000004223a7223 */ /* 0x048fe2000000003f */
[C---:B------:R-:W-:Y:S01]  /*1a10*/  FFMA R72, R34.reuse, R5, R72 ;  /* 0x0000000522487223 */ /* 0x040fe20000000048 */
[C---:B------:R-:W-:Y:S01]  /*1a20*/  FFMA R57, R34.reuse, R6, R45 ;  /* 0x0000000622397223 */ /* 0x040fe2000000002d */
[----:B------:R-:W-:Y:S01]  /*1a30*/  FFMA R86, R34, R7, R86 ;  /* 0x0000000722567223 */ /* 0x000fe20000000056 */
[----:B------:R-:W-:Y:S01]  /*1a40*/  LDS.128 R8, [R48+-0x400] ;  /* 0xfffc000030087984 */ /* 0x000fe20000000c00 */
[C---:B------:R-:W-:Y:S01]  /*1a50*/  FFMA R44, R35.reuse, R4, R44 ;  /* 0x00000004232c7223 */ /* 0x040fe2000000002c */
[C---:B------:R-:W-:Y:S01]  /*1a60*/  FFMA R56, R35.reuse, R5, R56 ;  /* 0x0000000523387223 */ /* 0x040fe20000000038 */
[C---:B------:R-:W-:Y:S01]  /*1a70*/  FFMA R51, R35.reuse, R6, R51 ;  /* 0x0000000623337223 */ /* 0x040fe20000000033 */
[----:B------:R-:W1:Y:S01]  /*1a80*/  LDS R34, [R38] ;  /* 0x0000000026227984 */ /* 0x000e620000000800 */
[----:B------:R-:W-:Y:S01]  /*1a90*/  FFMA R76, R35, R7, R76 ;  /* 0x00000007234c7223 */ /* 0x000fe2000000004c */
[C---:B----4-:R-:W-:Y:S01]  /*1aa0*/  FFMA R55, R40.reuse, R4, R55 ;  /* 0x0000000428377223 */ /* 0x050fe20000000037 */
[C---:B------:R-:W-:Y:S01]  /*1ab0*/  FFMA R66, R40.reuse, R5, R66 ;  /* 0x0000000528427223 */ /* 0x040fe20000000042 */
[----:B------:R-:W2:Y:S01]  /*1ac0*/  LDS R41, [R38+0xa0] ;  /* 0x0000a00026297984 */ /* 0x000ea20000000800 */
[C---:B------:R-:W-:Y:S01]  /*1ad0*/  FFMA R69, R40.reuse, R6, R69 ;  /* 0x0000000628457223 */ /* 0x040fe20000000045 */
[----:B------:R-:W-:-:S02]  /*1ae0*/  FFMA R74, R40, R7, R74 ;  /* 0x00000007284a7223 */ /* 0x000fc4000000004a */
[----:B------:R-:W3:Y:S04]  /*1af0*/  LDS R35, [R38+0xf0] ;  /* 0x0000f00026237984 */ /* 0x000ee80000000800 */
[----:B------:R-:W4:Y:S01]  /*1b00*/  LDS R40, [R38+0x50] ;  /* 0x0000500026287984 */ /* 0x000f220000000800 */
[CC--:B-----5:R-:W-:Y:S01]  /*1b10*/  FFMA R54, R36.reuse, R5.reuse, R54 ;  /* 0x0000000524367223 */ /* 0x0e0fe20000000036 */
[C---:B------:R-:W-:Y:S01]  /*1b20*/  FFMA R43, R36.reuse, R4, R43 ;  /* 0x00000004242b7223 */ /* 0x040fe2000000002b */
[----:B------:R-:W-:Y:S01]  /*1b30*/  FFMA R47, R36, R6, R47 ;  /* 0x00000006242f7223 */ /* 0x000fe2000000002f */
[----:B------:R-:W5:Y:S01]  /*1b40*/  LDS R39, [R38+0x140] ;  /* 0x0001400026277984 */ /* 0x000f620000000800 */
[C---:B------:R-:W-:Y:S01]  /*1b50*/  FFMA R52, R37.reuse, R5, R52 ;  /* 0x0000000525347223 */ /* 0x040fe20000000034 */
[----:B------:R-:W-:Y:S01]  /*1b60*/  MOV R5, R33 ;  /* 0x0000002100057202 */ /* 0x000fe20000000f00 */
[C---:B------:R-:W-:Y:S01]  /*1b70*/  FFMA R45, R37.reuse, R4, R46 ;  /* 0x00000004252d7223 */ /* 0x040fe2000000002e */
[----:B------:R-:W-:Y:S01]  /*1b80*/  @P0 IADD3 R5, PT, PT, R62, 0x5048, RZ ;  /* 0x000050483e050810 */ /* 0x000fe20007ffe0ff */
[C---:B------:R-:W-:Y:S01]  /*1b90*/  FFMA R53, R37.reuse, R6, R53 ;  /* 0x0000000625357223 */ /* 0x040fe20000000035 */
[-C--:B------:R-:W-:Y:S01]  /*1ba0*/  FFMA R80, R37, R7.reuse, R80 ;  /* 0x0000000725507223 */ /* 0x080fe20000000050 */
[----:B------:R-:W-:Y:S01]  /*1bb0*/  FFMA R78, R36, R7, R78 ;  /* 0x00000007244e7223 */ /* 0x000fe2000000004e */
[----:B------:R-:W-:Y:S01]  /*1bc0*/  IADD3 R5, PT, PT, R26, R5, RZ ;  /* 0x000000051a057210 */ /* 0x000fe20007ffe0ff */
[----:B------:R-:W5:Y:S04]  /*1bd0*/  LDS R36, [R38+0x1e0] ;  /* 0x0001e00026247984 */ /* 0x000f680000000800 */
[----:B------:R-:W-:-:S02]  /*1be0*/  IMAD R37, R50, -0xaf00, R5 ;  /* 0xffff510032257824 */ /* 0x000fc400078e0205 */
[----:B------:R-:W-:Y:S04]  /*1bf0*/  LDS.128 R4, [R48+-0x200] ;  /* 0xfffe000030047984 */ /* 0x000fe80000000c00 */
        /* <DEDUP_REMOVED lines=9> */
[----:B------:R-:W1:Y:S01]  /*1c90*/  LDS R34, [R38+0x190] ;  /* 0x0001900026227984 */ /* 0x000e620000000800 */
[C---:B---3--:R-:W-:Y:S01]  /*1ca0*/  FFMA R41, R35.reuse, R8, R58 ;  /* 0x0000000823297223 */ /* 0x048fe2000000003a */
[C---:B------:R-:W-:Y:S01]  /*1cb0*/  FFMA R72, R35.reuse, R9, R72 ;  /* 0x0000000923487223 */ /* 0x040fe20000000048 */
[C---:B------:R-:W-:Y:S01]  /*1cc0*/  FFMA R57, R35.reuse, R10, R57 ;  /* 0x0000000a23397223 */ /* 0x040fe20000000039 */
[----:B------:R-:W-:Y:S01]  /*1cd0*/  FFMA R86, R35, R11, R86 ;  /* 0x0000000b23567223 */ /* 0x000fe20000000056 */
[C---:B----4-:R-:W-:Y:S01]  /*1ce0*/  FFMA R49, R40.reuse, R8, R49 ;  /* 0x0000000828317223 */ /* 0x050fe20000000031 */
[----:B------:R-:W2:Y:S01]  /*1cf0*/  LDS R35, [R37] ;  /* 0x0000000025237984 */ /* 0x000ea20000000800 */
        /* <DEDUP_REMOVED lines=8> */
[----:B------:R-:W4:Y:S01]  /*1d80*/  LDS R56, [R37+0xa0] ;  /* 0x0000a00025387984 */ /* 0x000f220000000800 */
[----:B------:R-:W-:Y:S01]  /*1d90*/  MOV R39, R27 ;  /* 0x0000001b00277202 */ /* 0x000fe20000000f00 */
[----:B------:R-:W-:Y:S01]  /*1da0*/  FFMA R45, R36, R8, R45 ;  /* 0x00000008242d7223 */ /* 0x000fe2000000002d */
[----:B------:R-:W-:Y:S01]  /*1db0*/  @P0 IADD3 R39, PT, PT, R62, 0x504c, RZ ;  /* 0x0000504c3e270810 */ /* 0x000fe20007ffe0ff */
[C---:B------:R-:W-:Y:S01]  /*1dc0*/  FFMA R52, R36.reuse, R9, R52 ;  /* 0x0000000924347223 */ /* 0x040fe20000000034 */
[----:B------:R-:W-:Y:S01]  /*1dd0*/  FFMA R80, R36, R11, R80 ;  /* 0x0000000b24507223 */ /* 0x000fe20000000050 */
[----:B------:R-:W5:Y:S01]  /*1de0*/  LDS R38, [R37+0x1e0] ;  /* 0x0001e00025267984 */ /* 0x000f620000000800 */
[----:B------:R-:W-:-:S05]  /*1df0*/  IADD3 R39, PT, PT, R26, R39, RZ ;  /* 0x000000271a277210 */ /* 0x000fca0007ffe0ff */
[----:B------:R-:W-:Y:S02]  /*1e00*/  IMAD R50, R50, -0xaf00, R39 ;  /* 0xffff510032327824 */ /* 0x000fe400078e0227 */
[----:B------:R-:W-:Y:S01]  /*1e10*/  FFMA R39, R36, R10, R53 ;  /* 0x0000000a24277223 */ /* 0x000fe20000000035 */
[C---:B------:R-:W-:Y:S01]  /*1e20*/  FFMA R42, R46.reuse, R4, R49 ;  /* 0x000000042e2a7223 */ /* 0x040fe20000000031 */
[----:B------:R-:W5:Y:S01]  /*1e30*/  LDS R36, [R37+0x190] ;  /* 0x0001900025247984 */ /* 0x000f620000000800 */
[----:B------:R-:W-:-:S03]  /*1e40*/  FFMA R92, R46, R6, R67 ;  /* 0x000000062e5c7223 */ /* 0x000fc60000000043 */
[----:B------:R-:W-:Y:S04]  /*1e50*/  LDS R85, [R50+0x50] ;  /* 0x0000500032557984 */ /* 0x000fe80000000800 */
[----:B------:R-:W-:Y:S01]  /*1e60*/  LDS R83, [R50+0xa0] ;  /* 0x0000a00032537984 */ /* 0x000fe20000000800 */
[C---:B-1----:R-:W-:Y:S01]  /*1e70*/  FFMA R43, R34.reuse, R8, R43 ;  /* 0x00000008222b7223 */ /* 0x042fe2000000002b */
[C---:B------:R-:W-:Y:S01]  /*1e80*/  FFMA R54, R34.reuse, R9, R54 ;  /* 0x0000000922367223 */ /* 0x040fe20000000036 */
[C---:B------:R-:W-:Y:S01]  /*1e90*/  FFMA R47, R34.reuse, R10, R47 ;  /* 0x0000000a222f7223 */ /* 0x040fe2000000002f */
[----:B------:R-:W-:Y:S01]  /*1ea0*/  FFMA R78, R34, R11, R78 ;  /* 0x0000000b224e7223 */ /* 0x000fe2000000004e */
[----:B------:R-:W-:Y:S01]  /*1eb0*/  LDS R53, [R50+0x140] ;  /* 0x0001400032357984 */ /* 0x000fe20000000800 */
[C---:B--2---:R-:W-:Y:S01]  /*1ec0*/  FFMA R64, R35.reuse, R4, R64 ;  /* 0x0000000423407223 */ /* 0x044fe20000000040 */
[C---:B------:R-:W-:Y:S01]  /*1ed0*/  FFMA R88, R35.reuse, R5, R66 ;  /* 0x0000000523587223 */ /* 0x040fe20000000042 */
[C---:B------:R-:W-:Y:S01]  /*1ee0*/  FFMA R90, R35.reuse, R6, R69 ;  /* 0x00000006235a7223 */ /* 0x040fe20000000045 */
[----:B------:R-:W-:Y:S01]  /*1ef0*/  FFMA R34, R35, R7, R74 ;  /* 0x0000000723227223 */ /* 0x000fe2000000004a */
[----:B------:R-:W-:Y:S01]  /*1f00*/  FFMA R74, R46, R5, R68 ;  /* 0x000000052e4a7223 */ /* 0x000fe20000000044 */
[----:B------:R-:W1:Y:S01]  /*1f10*/  LDS R35, [R37+0x140] ;  /* 0x0001400025237984 */ /* 0x000e620000000800 */
[-C--:B---3--:R-:W-:Y:S01]  /*1f20*/  FFMA R68, R58, R4.reuse, R41 ;  /* 0x000000043a447223 */ /* 0x088fe20000000029 */
[----:B------:R-:W-:Y:S01]  /*1f30*/  FFMA R46, R46, R7, R82 ;  /* 0x000000072e2e7223 */ /* 0x000fe20000000052 */
[-C--:B------:R-:W-:Y:S01]  /*1f40*/  FFMA R72, R58, R5.reuse, R72 ;  /* 0x000000053a487223 */ /* 0x080fe20000000048 */
[C---:B----4-:R-:W-:Y:S01]  /*1f50*/  FFMA R66, R56.reuse, R4, R55 ;  /* 0x0000000438427223 */ /* 0x050fe20000000037 */
[----:B------:R-:W-:Y:S01]  /*1f60*/  LDS R41, [R50] ;  /* 0x0000000032297984 */ /* 0x000fe20000000800 */
[C---:B------:R-:W-:Y:S01]  /*1f70*/  FFMA R70, R56.reuse, R5, R70 ;  /* 0x0000000538467223 */ /* 0x040fe20000000046 */
[CC--:B------:R-:W-:Y:S01]  /*1f80*/  FFMA R94, R56.reuse, R6.reuse, R65 ;  /* 0x00000006385e7223 */ /* 0x0c0fe20000000041 */
[-C--:B------:R-:W-:Y:S01]  /*1f90*/  FFMA R56, R56, R7.reuse, R84 ;  /* 0x0000000738387223 */ /* 0x080fe20000000054 */
[----:B------:R2:W3:Y:S01]  /*1fa0*/  LDS.128 R8, [R48] ;  /* 0x0000000030087984 */ /* 0x0004e20000000c00 */
[CC--:B------:R-:W-:Y:S01]  /*1fb0*/  FFMA R84, R58.reuse, R6.reuse, R57 ;  /* 0x000000063a547223 */ /* 0x0c0fe20000000039 */
[-C--:B------:R-:W-:Y:S01]  /*1fc0*/  FFMA R58, R58, R7.reuse, R86 ;  /* 0x000000073a3a7223 */ /* 0x080fe20000000056 */
[----:B-----5:R-:W-:Y:S01]  /*1fd0*/  FFMA R80, R38, R7, R80 ;  /* 0x0000000726507223 */ /* 0x020fe20000000050 */
[----:B------:R-:W4:Y:S04]  /*1fe0*/  LDS R55, [R50+0xf0] ;  /* 0x0000f00032377984 */ /* 0x000f280000000800 */
[----:B------:R-:W5:Y:S01]  /*1ff0*/  LDS R49, [R50+0x190] ;  /* 0x0001900032317984 */ /* 0x000f620000000800 */
[C---:B--2---:R-:W-:Y:S01]  /*2000*/  FFMA R48, R36.reuse, R5, R54 ;  /* 0x0000000524307223 */ /* 0x044fe20000000036 */
[----:B------:R-:W-:-:S02]  /*2010*/  FFMA R96, R36, R6, R47 ;  /* 0x0000000624607223 */ /* 0x000fc4000000002f */
[----:B------:R2:W5:Y:S01]  /*2020*/  LDS R51, [R50+0x1e0] ;  /* 0x0001e00032337984 */ /* 0x0005620000000800 */
[C---:B------:R-:W-:Y:S01]  /*2030*/  FFMA R78, R36.reuse, R7, R78 ;  /* 0x00000007244e7223 */ /* 0x040fe2000000004e */
[C---:B-1----:R-:W-:Y:S01]  /*2040*/  FFMA R82, R35.reuse, R5, R40 ;  /* 0x0000000523527223 */ /* 0x042fe20000000028 */
[-C--:B------:R-:W-:Y:S01]  /*2050*/  FFMA R40, R36, R4.reuse, R43 ;  /* 0x0000000424287223 */ /* 0x080fe2000000002b */
[CC--:B------:R-:W-:Y:S01]  /*2060*/  FFMA R44, R35.reuse, R4.reuse, R44 ;  /* 0x00000004232c7223 */ /* 0x0c0fe2000000002c */
[----:B------:R-:W-:Y:S01]  /*2070*/  FFMA R36, R38, R4, R45 ;  /* 0x0000000426247223 */ /* 0x000fe2000000002d */
[C---:B------:R-:W-:Y:S01]  /*2080*/  FFMA R86, R35.reuse, R6, R59 ;  /* 0x0000000623567223 */ /* 0x040fe2000000003b */
[----:B------:R-:W-:Y:S01]  /*2090*/  FFMA R98, R35, R7, R76 ;  /* 0x0000000723627223 */ /* 0x000fe2000000004c */
[----:B------:R-:W-:Y:S01]  /*20a0*/  IMAD.HI.U32 R4, R22, -0x33333333, RZ ;  /* 0xcccccccd16047827 */ /* 0x000fe200078e00ff */
[----:B------:R-:W-:-:S03]  /*20b0*/  MOV R35, R25 ;  /* 0x0000001900237202 */ /* 0x000fc60000000f00 */
[----:B------:R-:W-:Y:S01]  /*20c0*/  FFMA R76, R38, R5, R52 ;  /* 0x00000005264c7223 */ /* 0x000fe20000000034 */
[----:B------:R-:W-:Y:S01]  /*20d0*/  @P0 IADD3 R35, PT, PT, R62, 0x5000, RZ ;  /* 0x000050003e230810 */ /* 0x000fe20007ffe0ff */
[-C--:B---3--:R-:W-:Y:S01]  /*20e0*/  FFMA R81, R41, R8.reuse, R64 ;  /* 0x0000000829517223 */ /* 0x088fe20000000040 */
[----:B------:R-:W-:Y:S01]  /*20f0*/  SHF.R.U32.HI R5, RZ, 0x2, R4 ;  /* 0x00000002ff057819 */ /* 0x000fe20000011604 */
[-C--:B------:R-:W-:Y:S01]  /*2100*/  FFMA R79, R85, R8.reuse, R42 ;  /* 0x00000008554f7223 */ /* 0x080fe2000000002a */
[----:B------:R-:W-:Y:S01]  /*2110*/  IADD3 R4, PT, PT, R26, R35, RZ ;  /* 0x000000231a047210 */ /* 0x000fe20007ffe0ff */
[-C--:B--2---:R-:W-:Y:S01]  /*2120*/  FFMA R50, R83, R8.reuse, R66 ;  /* 0x0000000853327223 */ /* 0x084fe20000000042 */
[-C--:B----4-:R-:W-:Y:S01]  /*2130*/  FFMA R63, R55, R8.reuse, R68 ;  /* 0x00000008373f7223 */ /* 0x090fe20000000044 */
[-C--:B------:R-:W-:Y:S01]  /*2140*/  FFMA R61, R53, R8.reuse, R44 ;  /* 0x00000008353d7223 */ /* 0x080fe2000000002c */
[----:B-----5:R-:W-:Y:S01]  /*2150*/  FFMA R57, R49, R8, R40 ;  /* 0x0000000831397223 */ /* 0x020fe20000000028 */
[----:B------:R-:W-:Y:S01]  /*2160*/  FFMA R6, R38, R6, R39 ;  /* 0x0000000626067223 */ /* 0x000fe20000000027 */
[C---:B------:R-:W-:Y:S01]  /*2170*/  FFMA R54, R41.reuse, R9, R88 ;  /* 0x0000000929367223 */ /* 0x040fe20000000058 */
[----:B------:R-:W-:Y:S01]  /*2180*/  FFMA R69, R41, R10, R90 ;  /* 0x0000000a29457223 */ /* 0x000fe2000000005a */
[----:B------:R-:W-:Y:S01]  /*2190*/  FFMA R59, R51, R8, R36 ;  /* 0x00000008333b7223 */ /* 0x000fe20000000024 */
[----:B------:R-:W-:-:S02]  /*21a0*/  IMAD R8, R5, -0xaf00, R4 ;  /* 0xffff510005087824 */ /* 0x000fc400078e0204 */
[-C--:B------:R-:W-:Y:S01]  /*21b0*/  FFMA R37, R51, R10.reuse, R6 ;  /* 0x0000000a33257223 */ /* 0x080fe20000000006 */
[----:B------:R-:W-:Y:S02]  /*21c0*/  IMAD R5, R5, -0x5000, R24 ;  /* 0xffffb00005057824 */ /* 0x000fe400078e0218 */
[-C--:B------:R-:W-:Y:S01]  /*21d0*/  FFMA R45, R41, R11.reuse, R34 ;  /* 0x0000000b292d7223 */ /* 0x080fe20000000022 */
[-C--:B------:R-:W-:Y:S01]  /*21e0*/  FFMA R47, R85, R11.reuse, R46 ;  /* 0x0000000b552f7223 */ /* 0x080fe2000000002e */
[----:B------:R2:W1:Y:S01]  /*21f0*/  LDS R44, [R8+0x2300] ;  /* 0x00230000082c7984 */ /* 0x0004620000000800 */
[----:B------:R-:W-:Y:S01]  /*2200*/  FFMA R46, R83, R11, R56 ;  /* 0x0000000b532e7223 */ /* 0x000fe20000000038 */
[----:B------:R-:W-:Y:S01]  /*2210*/  IADD3 R56, P2, PT, R2, 0x20, RZ ;  /* 0x0000002002387810 */ /* 0x000fe20007f5e0ff */
[-C--:B------:R-:W-:Y:S01]  /*2220*/  FFMA R71, R49, R9.reuse, R48 ;  /* 0x0000000931477223 */ /* 0x080fe20000000030 */
[----:B------:R2:W3:Y:S01]  /*2230*/  LDS R42, [R8+0x2350] ;  /* 0x00235000082a7984 */ /* 0x0004e20000000800 */
[C---:B------:R-:W-:Y:S01]  /*2240*/  FFMA R52, R83.reuse, R9, R70 ;  /* 0x0000000953347223 */ /* 0x040fe20000000046 */
[-C--:B------:R-:W-:Y:S01]  /*2250*/  FFMA R48, R83, R10.reuse, R94 ;  /* 0x0000000a53307223 */ /* 0x080fe2000000005e */
[----:B------:R-:W-:Y:S01]  /*2260*/  IADD3.X R83, PT, PT, RZ, R3, RZ, P2, !PT ;  /* 0x00000003ff537210 */ /* 0x000fe200017fe4ff */
[----:B------:R2:W4:Y:S01]  /*2270*/  LDS R41, [R8+0x23a0] ;  /* 0x0023a00008297984 */ /* 0x0005220000000800 */
[----:B------:R-:W-:Y:S01]  /*2280*/  ISETP.NE.AND P2, PT, R19, 0xf5000, PT ;  /* 0x000f50001300780c */ /* 0x000fe20003f45270 */
[-C--:B------:R-:W-:Y:S01]  /*2290*/  FFMA R75, R55, R9.reuse, R72 ;  /* 0x00000009374b7223 */ /* 0x080fe20000000048 */
[-C--:B------:R-:W-:Y:S01]  /*22a0*/  FFMA R73, R53, R9.reuse, R82 ;  /* 0x0000000935497223 */ /* 0x080fe20000000052 */
[----:B------:R2:W5:Y:S01]  /*22b0*/  LDS R40, [R8+0x23f0] ;  /* 0x0023f00008287984 */ /* 0x0005620000000800 */
[-C--:B------:R-:W-:Y:S01]  /*22c0*/  FFMA R65, R51, R9.reuse, R76 ;  /* 0x0000000933417223 */ /* 0x080fe2000000004c */
[-C--:B------:R-:W-:Y:S01]  /*22d0*/  FFMA R39, R55, R10.reuse, R84 ;  /* 0x0000000a37277223 */ /* 0x080fe20000000054 */
[-C--:B------:R-:W-:Y:S01]  /*22e0*/  FFMA R43, R53, R10.reuse, R86 ;  /* 0x0000000a352b7223 */ /* 0x080fe20000000056 */
[----:B------:R2:W1:Y:S01]  /*22f0*/  LDS R34, [R8+0x2440] ;  /* 0x0024400008227984 */ /* 0x0004620000000800 */
[-C--:B------:R-:W-:Y:S01]  /*2300*/  FFMA R35, R49, R10.reuse, R96 ;  /* 0x0000000a31237223 */ /* 0x080fe20000000060 */
[C---:B------:R-:W-:Y:S01]  /*2310*/  FFMA R77, R85.reuse, R9, R74 ;  /* 0x00000009554d7223 */ /* 0x040fe2000000004a */
[----:B------:R-:W-:Y:S01]  /*2320*/  FFMA R67, R85, R10, R92 ;  /* 0x0000000a55437223 */ /* 0x000fe2000000005c */
[----:B------:R2:W1:Y:S01]  /*2330*/  LDS R36, [R8+0x2490] ;  /* 0x0024900008247984 */ /* 0x0004620000000800 */
[-C--:B------:R-:W-:Y:S01]  /*2340*/  FFMA R55, R55, R11.reuse, R58 ;  /* 0x0000000b37377223 */ /* 0x080fe2000000003a */
[-C--:B------:R-:W-:Y:S01]  /*2350*/  FFMA R53, R53, R11.reuse, R98 ;  /* 0x0000000b35357223 */ /* 0x080fe20000000062 */
[-C--:B------:R-:W-:Y:S01]  /*2360*/  FFMA R49, R49, R11.reuse, R78 ;  /* 0x0000000b31317223 */ /* 0x080fe2000000004e */
[----:B------:R2:W1:Y:S01]  /*2370*/  LDS R38, [R8+0x24e0] ;  /* 0x0024e00008267984 */ /* 0x0004620000000800 */
[----:B------:R-:W-:Y:S01]  /*2380*/  FFMA R51, R51, R11, R80 ;  /* 0x0000000b33337223 */ /* 0x000fe20000000050 */
[----:B------:R-:W-:-:S02]  /*2390*/  IADD3 R22, PT, PT, R22, 0x1, RZ ;  /* 0x0000000116167810 */ /* 0x000fc40007ffe0ff */
[----:B------:R-:W1:Y:S01]  /*23a0*/  LDS.128 R4, [R5] ;  /* 0x0000000005047984 */ /* 0x000e620000000c00 */
[----:B------:R-:W-:Y:S02]  /*23b0*/  IADD3 R24, PT, PT, R24, 0x1000, RZ ;  /* 0x0000100018187810 */ /* 0x000fe40007ffe0ff */
[----:B------:R-:W-:Y:S01]  /*23c0*/  IADD3 R26, PT, PT, R26, 0x2300, RZ ;  /* 0x000023001a1a7810 */ /* 0x000fe20007ffe0ff */
[----:B--2---:R-:W-:Y:S06]  /*23d0*/  @P2 BRA `(.L_x_2) ;  /* 0xffffffe400e42947 */ /* 0x004fec000383ffff */
[----:B------:R-:W-:Y:S01]  /*23e0*/  SHF.R.U32.HI R3, RZ, 0x2, R0 ;  /* 0x00000002ff037819 */ /* 0x000fe20000011600 */
[----:B------:R-:W-:-:S04]  /*23f0*/  DEPBAR.LE SB0, 0x2 ;  /* 0x000080800000791a */ /* 0x000fc80000000000 */
[----:B------:R-:W-:Y:S01]  /*2400*/  LOP3.LUT R9, R3, 0x40, RZ, 0xc0, !PT ;  /* 0x0000004003097812 */ /* 0x000fe200078ec0ff */
[----:B------:R-:W-:Y:S01]  /*2410*/  IMAD R29, R12, 0x118, RZ ;  /* 0x000001180c1d7824 */ /* 0x000fe200078e02ff */
[----:B------:R-:W-:Y:S01]  /*2420*/  SHF.L.U32 R8, R0, 0x4, RZ ;  /* 0x0000000400087819 */ /* 0x000fe200000006ff */
[-C--:B-1----:R-:W-:Y:S01]  /*2430*/  FFMA R81, R44, R4.reuse, R81 ;  /* 0x000000042c517223 */ /* 0x082fe20000000051 */
[--C-:B------:R-:W-:Y:S01]  /*2440*/  LOP3.LUT R9, R9, 0x4, R0.reuse, 0xf8, !PT ;  /* 0x0000000409097812 */ /* 0x100fe200078ef800 */
[-C--:B---3--:R-:W-:Y:S01]  /*2450*/  FFMA R26, R42, R4.reuse, R79 ;  /* 0x000000042a1a7223 */ /* 0x088fe2000000004f */
[----:B------:R-:W-:Y:S01]  /*2460*/  SHF.R.U32.HI R11, RZ, 0x3, R0 ;  /* 0x00000003ff0b7819 */ /* 0x000fe20000011600 */
[-C--:B----4-:R-:W-:Y:S01]  /*2470*/  FFMA R25, R41, R4.reuse, R50 ;  /* 0x0000000429197223 */ /* 0x090fe20000000032 */
[----:B------:R-:W-:Y:S01]  /*2480*/  LOP3.LUT R8, R9, 0x20, R8, 0xf8, !PT ;  /* 0x0000002009087812 */ /* 0x000fe200078ef808 */
[-C--:B-----5:R-:W-:Y:S01]  /*2490*/  FFMA R28, R40, R4.reuse, R63 ;  /* 0x00000004281c7223 */ /* 0x0a0fe2000000003f */
[C---:B------:R-:W-:Y:S01]  /*24a0*/  IADD3 R2, PT, PT, R29.reuse, 0x2ecd, RZ ;  /* 0x00002ecd1d027810 */ /* 0x040fe20007ffe0ff */
[-C--:B------:R-:W-:Y:S01]  /*24b0*/  FFMA R61, R34, R4.reuse, R61 ;  /* 0x00000004223d7223 */ /* 0x080fe2000000003d */
[C---:B------:R-:W-:Y:S01]  /*24c0*/  @P0 IADD3 R2, PT, PT, R29.reuse, 0x2e41, RZ ;  /* 0x00002e411d020810 */ /* 0x040fe20007ffe0ff */
[-C--:B------:R-:W-:Y:S01]  /*24d0*/  FFMA R30, R36, R4.reuse, R57 ;  /* 0x00000004241e7223 */ /* 0x080fe20000000039 */
[----:B------:R-:W-:Y:S01]  /*24e0*/  LOP3.LUT R8, R8, 0x18, R11, 0xf8, !PT ;  /* 0x0000001808087812 */ /* 0x000fe200078ef80b */
[----:B------:R-:W-:Y:S01]  /*24f0*/  FFMA R59, R38, R4, R59 ;  /* 0x00000004263b7223 */ /* 0x000fe2000000003b */
[-C--:B------:R-:W-:Y:S01]  /*2500*/  LEA R16, R2, R13.reuse, 0x2 ;  /* 0x0000000d02107211 */ /* 0x080fe200078e10ff */
[----:B------:R-:W-:Y:S01]  /*2510*/  BAR.SYNC.DEFER_BLOCKING 0x0 ;  /* 0x0000000000007b1d */ /* 0x000fe20000010000 */
[----:B------:R-:W-:Y:S01]  /*2520*/  LEA R2, R8, R13, 0x2 ;  /* 0x0000000d08027211 */ /* 0x000fe200078e10ff */
[CC--:B------:R-:W-:Y:S01]  /*2530*/  FFMA R54, R44.reuse, R5.reuse, R54 ;  /* 0x000000052c367223 */ /* 0x0c0fe20000000036 */
[C---:B------:R-:W-:Y:S01]  /*2540*/  IADD3 R4, PT, PT, R29.reuse, 0x2ece, RZ ;  /* 0x00002ece1d047810 */ /* 0x040fe20007ffe0ff */
[-C--:B------:R-:W-:Y:S01]  /*2550*/  FFMA R69, R44, R6.reuse, R69 ;  /* 0x000000062c457223 */ /* 0x080fe20000000045 */
[----:B------:R-:W-:Y:S01]  /*2560*/  @P0 IADD3 R4, PT, PT, R29, 0x2e42, RZ ;  /* 0x00002e421d040810 */ /* 0x000fe20007ffe0ff */
[C---:B------:R-:W-:Y:S01]  /*2570*/  FFMA R32, R42.reuse, R5, R77 ;  /* 0x000000052a207223 */ /* 0x040fe2000000004d */
[-C--:B------:R-:W-:Y:S01]  /*2580*/  FFMA R67, R42, R6.reuse, R67 ;  /* 0x000000062a437223 */ /* 0x080fe20000000043 */
[----:B------:R-:W-:Y:S01]  /*2590*/  FFMA R44, R44, R7, R45 ;  /* 0x000000072c2c7223 */ /* 0x000fe2000000002d */
[----:B------:R-:W-:Y:S01]  /*25a0*/  LEA R31, R4, R13, 0x2 ;  /* 0x0000000d041f7211 */ /* 0x000fe200078e10ff */
[-C--:B------:R-:W-:Y:S01]  /*25b0*/  FFMA R50, R40, R5.reuse, R75 ;  /* 0x0000000528327223 */ /* 0x080fe2000000004b */
[-C--:B------:R-:W-:Y:S01]  /*25c0*/  FFMA R56, R34, R5.reuse, R73 ;  /* 0x0000000522387223 */ /* 0x080fe20000000049 */
[-C--:B------:R-:W-:Y:S01]  /*25d0*/  FFMA R58, R36, R5.reuse, R71 ;  /* 0x00000005243a7223 */ /* 0x080fe20000000047 */
[----:B------:R-:W-:Y:S01]  /*25e0*/  FFMA R60, R38, R5, R65 ;  /* 0x00000005263c7223 */ /* 0x000fe20000000041 */
[-C--:B------:R-:W-:Y:S01]  /*25f0*/  FFMA R39, R40, R6.reuse, R39 ;  /* 0x0000000628277223 */ /* 0x080fe20000000027 */
[-C--:B------:R-:W-:Y:S01]  /*2600*/  FFMA R43, R34, R6.reuse, R43 ;  /* 0x00000006222b7223 */ /* 0x080fe2000000002b */
[-C--:B------:R-:W-:Y:S01]  /*2610*/  FFMA R35, R36, R6.reuse, R35 ;  /* 0x0000000624237223 */ /* 0x080fe20000000023 */
[-C--:B------:R-:W-:Y:S01]  /*2620*/  FFMA R37, R38, R6.reuse, R37 ;  /* 0x0000000626257223 */ /* 0x080fe20000000025 */
[----:B------:R-:W-:Y:S01]  /*2630*/  FFMA R42, R42, R7, R47 ;  /* 0x000000072a2a7223 */ /* 0x000fe2000000002f */
[----:B------:R-:W-:Y:S01]  /*2640*/  IADD3 R17, PT, PT, R15, 0x1880, RZ ;  /* 0x000018800f117810 */ /* 0x000fe20007ffe0ff */
[C---:B------:R-:W-:Y:S01]  /*2650*/  FFMA R52, R41.reuse, R5, R52 ;  /* 0x0000000529347223 */ /* 0x040fe20000000034 */
[C---:B------:R-:W-:Y:S01]  /*2660*/  FFMA R27, R41.reuse, R6, R48 ;  /* 0x00000006291b7223 */ /* 0x040fe20000000030 */
[-C--:B------:R-:W-:Y:S01]  /*2670*/  FFMA R46, R41, R7.reuse, R46 ;  /* 0x00000007292e7223 */ /* 0x080fe2000000002e */
[-C--:B------:R-:W-:Y:S01]  /*2680*/  FFMA R40, R40, R7.reuse, R55 ;  /* 0x0000000728287223 */ /* 0x080fe20000000037 */
[----:B------:R-:W-:Y:S01]  /*2690*/  LDS R18, [R16] ;  /* 0x0000000010127984 */ /* 0x000fe20000000800 */
[-C--:B------:R-:W-:Y:S01]  /*26a0*/  FFMA R34, R34, R7.reuse, R53 ;  /* 0x0000000722227223 */ /* 0x080fe20000000035 */
[-C--:B------:R-:W-:Y:S01]  /*26b0*/  FFMA R36, R36, R7.reuse, R49 ;  /* 0x0000000724247223 */ /* 0x080fe20000000031 */
[----:B------:R-:W-:Y:S01]  /*26c0*/  FFMA R38, R38, R7, R51 ;  /* 0x0000000726267223 */ /* 0x000fe20000000033 */
[----:B------:R-:W1:Y:S01]  /*26d0*/  LDS.128 R8, [R2+0x3200] ;  /* 0x0032000002087984 */ /* 0x000e620000000c00 */
[----:B------:R-:W-:-:S02]  /*26e0*/  @P0 IADD3 R17, PT, PT, R15, RZ, RZ ;  /* 0x000000ff0f110210 */ /* 0x000fc40007ffe0ff */
[C---:B------:R-:W-:Y:S01]  /*26f0*/  IADD3 R64, PT, PT, R29.reuse, 0x2edc, RZ ;  /* 0x00002edc1d407810 */ /* 0x040fe20007ffe0ff */
[----:B------:R-:W2:Y:S01]  /*2700*/  LDS R19, [R16+0x50] ;  /* 0x0000500010137984 */ /* 0x000ea20000000800 */
[C---:B------:R-:W-:Y:S02]  /*2710*/  @P0 IADD3 R64, PT, PT, R29.reuse, 0x2e50, RZ ;  /* 0x00002e501d400810 */ /* 0x040fe40007ffe0ff */
[C---:B------:R-:W-:Y:S01]  /*2720*/  IADD3 R78, PT, PT, R29.reuse, 0x378c, RZ ;  /* 0x0000378c1d4e7810 */ /* 0x040fe20007ffe0ff */
[----:B------:R-:W3:Y:S01]  /*2730*/  LDS R20, [R16+0xa0] ;  /* 0x0000a00010147984 */ /* 0x000ee20000000800 */
[----:B------:R-:W-:Y:S02]  /*2740*/  LEA R64, R64, R13, 0x2 ;  /* 0x0000000d40407211 */ /* 0x000fe400078e10ff */
[C---:B------:R-:W-:Y:S01]  /*2750*/  @P0 IADD3 R78, PT, PT, R29.reuse, 0x3700, RZ ;  /* 0x000037001d4e0810 */ /* 0x040fe20007ffe0ff */
[----:B------:R-:W4:Y:S01]  /*2760*/  LDS R21, [R16+0xf0] ;  /* 0x0000f00010157984 */ /* 0x000f220000000800 */
[----:B------:R-:W-:-:S02]  /*2770*/  IADD3 R80, PT, PT, R29, 0x378d, RZ ;  /* 0x0000378d1d507810 */ /* 0x000fc40007ffe0ff */
[C---:B------:R-:W-:Y:S01]  /*2780*/  IADD3 R82, PT, PT, R29.reuse, 0x378e, RZ ;  /* 0x0000378e1d527810 */ /* 0x040fe20007ffe0ff */
[----:B------:R-:W5:Y:S01]  /*2790*/  LDS R22, [R16+0x140] ;  /* 0x0001400010167984 */ /* 0x000f620000000800 */
[C---:B------:R-:W-:Y:S02]  /*27a0*/  IADD3 R84, PT, PT, R29.reuse, 0x378f, RZ ;  /* 0x0000378f1d547810 */ /* 0x040fe40007ffe0ff */
[C---:B------:R-:W-:Y:S01]  /*27b0*/  IADD3 R86, PT, PT, R29.reuse, 0x379c, RZ ;  /* 0x0000379c1d567810 */ /* 0x040fe20007ffe0ff */
[----:B------:R-:W5:Y:S01]  /*27c0*/  LDS R23, [R16+0x190] ;  /* 0x0001900010177984 */ /* 0x000f620000000800 */
[C---:B------:R-:W-:Y:S02]  /*27d0*/  IADD3 R88, PT, PT, R29.reuse, 0x379d, RZ ;  /* 0x0000379d1d587810 */ /* 0x040fe40007ffe0ff */
[C---:B------:R-:W-:Y:S01]  /*27e0*/  IADD3 R90, PT, PT, R29.reuse, 0x379e, RZ ;  /* 0x0000379e1d5a7810 */ /* 0x040fe20007ffe0ff */
[----:B------:R-:W-:Y:S01]  /*27f0*/  LDS R24, [R16+0x1e0] ;  /* 0x0001e00010187984 */ /* 0x000fe20000000800 */
[----:B------:R-:W-:-:S02]  /*2800*/  IADD3 R92, PT, PT, R29, 0x379f, RZ ;  /* 0x0000379f1d5c7810 */ /* 0x000fc40007ffe0ff */
[C---:B------:R-:W-:Y:S01]  /*2810*/  IADD3 R94, PT, PT, R29.reuse, 0x148c, RZ ;  /* 0x0000148c1d5e7810 */ /* 0x040fe20007ffe0ff */
[----:B------:R-:W-:Y:S01]  /*2820*/  LDS R15, [R31] ;  /* 0x000000001f0f7984 */ /* 0x000fe20000000800 */
[C---:B------:R-:W-:Y:S02]  /*2830*/  IADD3 R96, PT, PT, R29.reuse, 0x148d, RZ ;  /* 0x0000148d1d607810 */ /* 0x040fe40007ffe0ff */
[C---:B------:R-:W-:Y:S01]  /*2840*/  IADD3 R98, PT, PT, R29.reuse, 0x148e, RZ ;  /* 0x0000148e1d627810 */ /* 0x040fe20007ffe0ff */
[----:B------:R-:W5:Y:S01]  /*2850*/  LDS.128 R4, [R2+0x3400] ;  /* 0x0034000002047984 */ /* 0x000f620000000c00 */
[C---:B------:R-:W-:Y:S02]  /*2860*/  IADD3 R100, PT, PT, R29.reuse, 0x148f, RZ ;  /* 0x0000148f1d647810 */ /* 0x040fe40007ffe0ff */
[C---:B------:R-:W-:Y:S01]  /*2870*/  IADD3 R102, PT, PT, R29.reuse, 0x149c, RZ ;  /* 0x0000149c1d667810 */ /* 0x040fe20007ffe0ff */
[----:B------:R-:W5:Y:S01]  /*2880*/  LDS R16, [R31+0x50] ;  /* 0x000050001f107984 */ /* 0x000f620000000800 */
[----:B------:R-:W-:-:S02]  /*2890*/  IADD3 R104, PT, PT, R29, 0x149d, RZ ;  /* 0x0000149d1d687810 */ /* 0x000fc40007ffe0ff */
[----:B------:R-:W-:Y:S01]  /*28a0*/  IADD3 R106, PT, PT, R29, 0x149e, RZ ;  /* 0x0000149e1d6a7810 */ /* 0x000fe20007ffe0ff */
        /* <DEDUP_REMOVED lines=9> */
[C---:B------:R-:W-:Y:S01]  /*2940*/  IADD3 R26, PT, PT, R29.reuse, 0x2ecf, RZ ;  /* 0x00002ecf1d1a7810 */ /* 0x040fe20007ffe0ff */
[C---:B---3--:R-:W-:Y:S01]  /*2950*/  FFMA R25, R20.reuse, R8, R25 ;  /* 0x0000000814197223 */ /* 0x048fe20000000019 */
[C---:B------:R-:W-:Y:S01]  /*2960*/  FFMA R52, R20.reuse, R9, R52 ;  /* 0x0000000914347223 */ /* 0x040fe20000000034 */
[----:B------:R-:W2:Y:S01]  /*2970*/  LDS R19, [R31+0xf0] ;  /* 0x0000f0001f137984 */ /* 0x000ea20000000800 */
[C---:B------:R-:W-:Y:S01]  /*2980*/  FFMA R27, R20.reuse, R10, R27 ;  /* 0x0000000a141b7223 */ /* 0x040fe2000000001b */
[----:B------:R-:W-:Y:S01]  /*2990*/  FFMA R46, R20, R11, R46 ;  /* 0x0000000b142e7223 */ /* 0x000fe2000000002e */
[----:B------:R-:W-:Y:S01]  /*29a0*/  @P0 IADD3 R26, PT, PT, R29, 0x2e43, RZ ;  /* 0x00002e431d1a0810 */ /* 0x000fe20007ffe0ff */
[----:B------:R-:W3:Y:S01]  /*29b0*/  LDS R20, [R31+0x140] ;  /* 0x000140001f147984 */ /* 0x000ee20000000800 */
[C---:B----4-:R-:W-:Y:S01]  /*29c0*/  FFMA R28, R21.reuse, R8, R28 ;  /* 0x00000008151c7223 */ /* 0x050fe2000000001c */
[C---:B------:R-:W-:Y:S01]  /*29d0*/  FFMA R50, R21.reuse, R9, R50 ;  /* 0x0000000915327223 */ /* 0x040fe20000000032 */
[----:B------:R-:W-:Y:S01]  /*29e0*/  LEA R26, R26, R13, 0x2 ;  /* 0x0000000d1a1a7211 */ /* 0x000fe200078e10ff */
[C---:B------:R-:W-:Y:S01]  /*29f0*/  FFMA R39, R21.reuse, R10, R39 ;  /* 0x0000000a15277223 */ /* 0x040fe20000000027 */
[----:B------:R-:W-:Y:S01]  /*2a00*/  FFMA R40, R21, R11, R40 ;  /* 0x0000000b15287223 */ /* 0x000fe20000000028 */
[C---:B-----5:R-:W-:Y:S01]  /*2a10*/  FFMA R61, R22.reuse, R8, R61 ;  /* 0x00000008163d7223 */ /* 0x060fe2000000003d */
[C---:B------:R-:W-:Y:S01]  /*2a20*/  FFMA R56, R22.reuse, R9, R56 ;  /* 0x0000000916387223 */ /* 0x040fe20000000038 */
[C---:B------:R-:W-:Y:S01]  /*2a30*/  FFMA R43, R22.reuse, R10, R43 ;  /* 0x0000000a162b7223 */ /* 0x040fe2000000002b */
[----:B------:R-:W-:Y:S01]  /*2a40*/  FFMA R34, R22, R11, R34 ;  /* 0x0000000b16227223 */ /* 0x000fe20000000022 */
[----:B------:R-:W4:Y:S01]  /*2a50*/  LDS R21, [R31+0x190] ;  /* 0x000190001f157984 */ /* 0x000f220000000800 */
[C---:B------:R-:W-:Y:S01]  /*2a60*/  FFMA R30, R23.reuse, R8, R30 ;  /* 0x00000008171e7223 */ /* 0x040fe2000000001e */
[C---:B------:R-:W-:Y:S01]  /*2a70*/  FFMA R58, R23.reuse, R9, R58 ;  /* 0x00000009173a7223 */ /* 0x040fe2000000003a */
[C---:B------:R-:W-:Y:S01]  /*2a80*/  FFMA R35, R23.reuse, R10, R35 ;  /* 0x0000000a17237223 */ /* 0x040fe20000000023 */
[----:B------:R-:W-:Y:S01]  /*2a90*/  FFMA R36, R23, R11, R36 ;  /* 0x0000000b17247223 */ /* 0x000fe20000000024 */
[----:B------:R4:W5:Y:S01]  /*2aa0*/  LDS R22, [R31+0x1e0] ;  /* 0x0001e0001f167984 */ /* 0x0009620000000800 */
[C---:B------:R-:W-:Y:S01]  /*2ab0*/  FFMA R62, R15.reuse, R7, R44 ;  /* 0x000000070f3e7223 */ /* 0x040fe2000000002c */
[C---:B------:R-:W-:Y:S01]  /*2ac0*/  FFMA R59, R24.reuse, R8, R59 ;  /* 0x00000008183b7223 */ /* 0x040fe2000000003b */
[C---:B------:R-:W-:Y:S01]  /*2ad0*/  FFMA R60, R24.reuse, R9, R60 ;  /* 0x00000009183c7223 */ /* 0x040fe2000000003c */
[----:B------:R-:W-:Y:S01]  /*2ae0*/  FFMA R37, R24, R10, R37 ;  /* 0x0000000a18257223 */ /* 0x000fe20000000025 */
[----:B------:R-:W-:Y:S01]  /*2af0*/  FFMA R44, R16, R4, R33 ;  /* 0x00000004102c7223 */ /* 0x000fe20000000021 */
[----:B------:R-:W-:Y:S01]  /*2b00*/  FFMA R38, R24, R11, R38 ;  /* 0x0000000b18267223 */ /* 0x000fe20000000026 */
[C---:B------:R-:W-:Y:S01]  /*2b10*/  FFMA R32, R16.reuse, R5, R32 ;  /* 0x0000000510207223 */ /* 0x040fe20000000020 */
[C---:B------:R-:W-:Y:S01]  /*2b20*/  FFMA R67, R16.reuse, R6, R67 ;  /* 0x0000000610437223 */ /* 0x040fe20000000043 */
[----:B------:R-:W-:Y:S01]  /*2b30*/  FFMA R42, R16, R7, R42 ;  /* 0x00000007102a7223 */ /* 0x000fe2000000002a */
[----:B------:R-:W-:Y:S01]  /*2b40*/  LDS.128 R8, [R2+0x3600] ;  /* 0x0036000002087984 */ /* 0x000fe20000000c00 */
[C---:B------:R-:W-:Y:S01]  /*2b50*/  FFMA R48, R15.reuse, R4, R48 ;  /* 0x000000040f307223 */ /* 0x040fe20000000030 */
[C---:B------:R-:W-:Y:S01]  /*2b60*/  FFMA R54, R15.reuse, R5, R54 ;  /* 0x000000050f367223 */ /* 0x040fe20000000036 */
[-C--:B------:R-:W-:Y:S01]  /*2b70*/  FFMA R69, R15, R6.reuse, R69 ;  /* 0x000000060f457223 */ /* 0x080fe20000000045 */
[----:B------:R-:W5:Y:S01]  /*2b80*/  LDS R16, [R26+0xa0] ;  /* 0x0000a0001a107984 */ /* 0x000f620000000800 */
[----:B------:R-:W-:Y:S01]  /*2b90*/  IADD3 R108, PT, PT, R29, 0x149f, RZ ;  /* 0x0000149f1d6c7810 */ /* 0x000fe20007ffe0ff */
[----:B-1----:R-:W-:-:S02]  /*2ba0*/  FFMA R33, R18, R6, R27 ;  /* 0x0000000612217223 */ /* 0x002fc4000000001b */
[----:B------:R-:W1:Y:S01]  /*2bb0*/  LDS R23, [R26] ;  /* 0x000000001a177984 */ /* 0x000e620000000800 */
[CC--:B------:R-:W-:Y:S01]  /*2bc0*/  FFMA R25, R18.reuse, R4.reuse, R25 ;  /* 0x0000000412197223 */ /* 0x0c0fe20000000019 */
[CC--:B------:R-:W-:Y:S01]  /*2bd0*/  FFMA R52, R18.reuse, R5.reuse, R52 ;  /* 0x0000000512347223 */ /* 0x0c0fe20000000034 */
[C---:B--2---:R-:W-:Y:S01]  /*2be0*/  FFMA R27, R19.reuse, R4, R28 ;  /* 0x00000004131b7223 */ /* 0x044fe2000000001c */
[C---:B------:R-:W-:Y:S01]  /*2bf0*/  FFMA R50, R19.reuse, R5, R50 ;  /* 0x0000000513327223 */ /* 0x040fe20000000032 */
[C---:B------:R-:W-:Y:S01]  /*2c00*/  FFMA R39, R19.reuse, R6, R39 ;  /* 0x0000000613277223 */ /* 0x040fe20000000027 */
[-C--:B------:R-:W-:Y:S01]  /*2c10*/  FFMA R40, R19, R7.reuse, R40 ;  /* 0x0000000713287223 */ /* 0x080fe20000000028 */
[----:B------:R-:W-:Y:S01]  /*2c20*/  FFMA R46, R18, R7, R46 ;  /* 0x00000007122e7223 */ /* 0x000fe2000000002e */
[----:B------:R-:W2:Y:S01]  /*2c30*/  LDS R19, [R26+0x140] ;  /* 0x000140001a137984 */ /* 0x000ea20000000800 */
[C---:B---3--:R-:W-:Y:S01]  /*2c40*/  FFMA R28, R20.reuse, R4, R61 ;  /* 0x00000004141c7223 */ /* 0x048fe2000000003d */
[C---:B------:R-:W-:Y:S01]  /*2c50*/  FFMA R56, R20.reuse, R5, R56 ;  /* 0x0000000514387223 */ /* 0x040fe20000000038 */
[C---:B------:R-:W-:Y:S01]  /*2c60*/  FFMA R43, R20.reuse, R6, R43 ;  /* 0x00000006142b7223 */ /* 0x040fe2000000002b */
[----:B------:R-:W3:Y:S01]  /*2c70*/  LDS R15, [R26+0x50] ;  /* 0x000050001a0f7984 */ /* 0x000ee20000000800 */
[----:B------:R-:W-:Y:S01]  /*2c80*/  FFMA R34, R20, R7, R34 ;  /* 0x0000000714227223 */ /* 0x000fe20000000022 */
[----:B------:R-:W-:-:S02]  /*2c90*/  IADD3 R70, PT, PT, R29, 0x1d4d, RZ ;  /* 0x00001d4d1d467810 */ /* 0x000fc40007ffe0ff */
[----:B------:R-:W3:Y:S01]  /*2ca0*/  LDS R18, [R26+0xf0] ;  /* 0x0000f0001a127984 */ /* 0x000ee20000000800 */
[C---:B----4-:R-:W-:Y:S01]  /*2cb0*/  FFMA R31, R21.reuse, R4, R30 ;  /* 0x00000004151f7223 */ /* 0x050fe2000000001e */
[C---:B------:R-:W-:Y:S01]  /*2cc0*/  FFMA R58, R21.reuse, R5, R58 ;  /* 0x00000005153a7223 */ /* 0x040fe2000000003a */
[C---:B------:R-:W-:Y:S01]  /*2cd0*/  FFMA R35, R21.reuse, R6, R35 ;  /* 0x0000000615237223 */ /* 0x040fe20000000023 */
[----:B------:R-:W4:Y:S01]  /*2ce0*/  LDS R20, [R26+0x190] ;  /* 0x000190001a147984 */ /* 0x000f220000000800 */
[----:B------:R-:W-:Y:S01]  /*2cf0*/  FFMA R36, R21, R7, R36 ;  /* 0x0000000715247223 */ /* 0x000fe20000000024 */
[C---:B-----5:R-:W-:Y:S01]  /*2d00*/  FFMA R59, R22.reuse, R4, R59 ;  /* 0x00000004163b7223 */ /* 0x060fe2000000003b */
[C---:B------:R-:W-:Y:S01]  /*2d10*/  FFMA R60, R22.reuse, R5, R60 ;  /* 0x00000005163c7223 */ /* 0x040fe2000000003c */
[----:B------:R5:W4:Y:S01]  /*2d20*/  LDS R24, [R26+0x1e0] ;  /* 0x0001e0001a187984 */ /* 0x000b220000000800 */
[C---:B------:R-:W-:Y:S01]  /*2d30*/  FFMA R37, R22.reuse, R6, R37 ;  /* 0x0000000616257223 */ /* 0x040fe20000000025 */
[----:B------:R-:W-:Y:S01]  /*2d40*/  FFMA R38, R22, R7, R38 ;  /* 0x0000000716267223 */ /* 0x000fe20000000026 */
[----:B------:R-:W-:Y:S01]  /*2d50*/  LEA R78, R78, R13, 0x2 ;  /* 0x0000000d4e4e7211 */ /* 0x000fe200078e10ff */
[----:B------:R-:W-:Y:S01]  /*2d60*/  LDS.128 R4, [R2+0x3800] ;  /* 0x0038000002047984 */ /* 0x000fe20000000c00 */
[----:B------:R-:W-:-:S02]  /*2d70*/  @P0 IADD3 R80, PT, PT, R29, 0x3701, RZ ;  /* 0x000037011d500810 */ /* 0x000fc40007ffe0ff */
[C---:B------:R-:W-:Y:S01]  /*2d80*/  @P0 IADD3 R82, PT, PT, R29.reuse, 0x3702, RZ ;  /* 0x000037021d520810 */ /* 0x040fe20007ffe0ff */
[----:B------:R-:W4:Y:S01]  /*2d90*/  LDS R22, [R64+0x50] ;  /* 0x0000500040167984 */ /* 0x000f220000000800 */
[C---:B------:R-:W-:Y:S02]  /*2da0*/  @P0 IADD3 R84, PT, PT, R29.reuse, 0x3703, RZ ;  /* 0x000037031d540810 */ /* 0x040fe40007ffe0ff */
[----:B------:R-:W-:Y:S01]  /*2db0*/  @P0 IADD3 R86, PT, PT, R29, 0x3710, RZ ;  /* 0x000037101d560810 */ /* 0x000fe20007ffe0ff */
[C---:B-----5:R-:W-:Y:S01]  /*2dc0*/  FFMA R26, R16.reuse, R8, R25 ;  /* 0x00000008101a7223 */ /* 0x060fe20000000019 */
[C---:B------:R-:W-:Y:S01]  /*2dd0*/  FFMA R52, R16.reuse, R9, R52 ;  /* 0x0000000910347223 */ /* 0x040fe20000000034 */
[C---:B------:R-:W-:Y:S01]  /*2de0*/  FFMA R41, R16.reuse, R10, R33 ;  /* 0x0000000a10297223 */ /* 0x040fe20000000021 */
[----:B------:R-:W-:Y:S01]  /*2df0*/  FFMA R46, R16, R11, R46 ;  /* 0x0000000b102e7223 */ /* 0x000fe2000000002e */
[C---:B-1----:R-:W-:Y:S01]  /*2e00*/  FFMA R48, R23.reuse, R8, R48 ;  /* 0x0000000817307223 */ /* 0x042fe20000000030 */
[C---:B------:R-:W-:Y:S01]  /*2e10*/  FFMA R54, R23.reuse, R9, R54 ;  /* 0x0000000917367223 */ /* 0x040fe20000000036 */
[C---:B------:R-:W-:Y:S01]  /*2e20*/  FFMA R69, R23.reuse, R10, R69 ;  /* 0x0000000a17457223 */ /* 0x040fe20000000045 */
[----:B------:R-:W-:Y:S01]  /*2e30*/  FFMA R62, R23, R11, R62 ;  /* 0x0000000b173e7223 */ /* 0x000fe2000000003e */
[----:B------:R-:W1:Y:S01]  /*2e40*/  LDS R16, [R64+0xf0] ;  /* 0x0000f00040107984 */ /* 0x000e620000000800 */
[----:B------:R-:W-:-:S02]  /*2e50*/  @P0 IADD3 R88, PT, PT, R29, 0x3711, RZ ;  /* 0x000037111d580810 */ /* 0x000fc40007ffe0ff */
[----:B------:R-:W-:Y:S01]  /*2e60*/  @P0 IADD3 R90, PT, PT, R29, 0x3712, RZ ;  /* 0x000037121d5a0810 */ /* 0x000fe20007ffe0ff */
[C---:B--2---:R-:W-:Y:S01]  /*2e70*/  FFMA R33, R19.reuse, R8, R28 ;  /* 0x0000000813217223 */ /* 0x044fe2000000001c */
[C---:B------:R-:W-:Y:S01]  /*2e80*/  FFMA R56, R19.reuse, R9, R56 ;  /* 0x0000000913387223 */ /* 0x040fe20000000038 */
[C---:B------:R-:W-:Y:S01]  /*2e90*/  FFMA R43, R19.reuse, R10, R43 ;  /* 0x0000000a132b7223 */ /* 0x040fe2000000002b */
[----:B------:R-:W-:Y:S01]  /*2ea0*/  FFMA R34, R19, R11, R34 ;  /* 0x0000000b13227223 */ /* 0x000fe20000000022 */
[----:B------:R-:W2:Y:S01]  /*2eb0*/  LDS R21, [R64] ;  /* 0x0000000040157984 */ /* 0x000ea20000000800 */
[C---:B---3--:R-:W-:Y:S01]  /*2ec0*/  FFMA R23, R15.reuse, R8, R44 ;  /* 0x000000080f177223 */ /* 0x048fe2000000002c */
[C---:B------:R-:W-:Y:S01]  /*2ed0*/  FFMA R32, R15.reuse, R9, R32 ;  /* 0x000000090f207223 */ /* 0x040fe20000000020 */
[C---:B------:R-:W-:Y:S01]  /*2ee0*/  FFMA R67, R15.reuse, R10, R67 ;  /* 0x0000000a0f437223 */ /* 0x040fe20000000043 */
[----:B------:R-:W-:Y:S01]  /*2ef0*/  FFMA R42, R15, R11, R42 ;  /* 0x0000000b0f2a7223 */ /* 0x000fe2000000002a */
[C---:B------:R-:W-:Y:S01]  /*2f00*/  FFMA R27, R18.reuse, R8, R27 ;  /* 0x00000008121b7223 */ /* 0x040fe2000000001b */
[C---:B------:R-:W-:Y:S01]  /*2f10*/  FFMA R50, R18.reuse, R9, R50 ;  /* 0x0000000912327223 */ /* 0x040fe20000000032 */
[C---:B------:R-:W-:Y:S01]  /*2f20*/  FFMA R39, R18.reuse, R10, R39 ;  /* 0x0000000a12277223 */ /* 0x040fe20000000027 */
[----:B------:R-:W-:Y:S01]  /*2f30*/  FFMA R40, R18, R11, R40 ;  /* 0x0000000b12287223 */ /* 0x000fe20000000028 */
[----:B------:R-:W3:Y:S01]  /*2f40*/  LDS R19, [R64+0x190] ;  /* 0x0001900040137984 */ /* 0x000ee20000000800 */
[C---:B------:R-:W-:Y:S01]  /*2f50*/  IADD3 R44, PT, PT, R29.reuse, 0x2edd, RZ ;  /* 0x00002edd1d2c7810 */ /* 0x040fe20007ffe0ff */
[C---:B----4-:R-:W-:Y:S01]  /*2f60*/  FFMA R28, R20.reuse, R8, R31 ;  /* 0x00000008141c7223 */ /* 0x050fe2000000001f */
[C---:B------:R-:W-:Y:S01]  /*2f70*/  @P0 IADD3 R44, PT, PT, R29.reuse, 0x2e51, RZ ;  /* 0x00002e511d2c0810 */ /* 0x040fe20007ffe0ff */
[----:B------:R-:W4:Y:S01]  /*2f80*/  LDS R15, [R64+0xa0] ;  /* 0x0000a000400f7984 */ /* 0x000f220000000800 */
[C---:B------:R-:W-:Y:S01]  /*2f90*/  FFMA R58, R20.reuse, R9, R58 ;  /* 0x00000009143a7223 */ /* 0x040fe2000000003a */
[C---:B------:R-:W-:Y:S01]  /*2fa0*/  FFMA R35, R20.reuse, R10, R35 ;  /* 0x0000000a14237223 */ /* 0x040fe20000000023 */
[----:B------:R-:W-:Y:S01]  /*2fb0*/  FFMA R36, R20, R11, R36 ;  /* 0x0000000b14247223 */ /* 0x000fe20000000024 */
[----:B------:R-:W5:Y:S01]  /*2fc0*/  LDS R18, [R64+0x140] ;  /* 0x0001400040127984 */ /* 0x000f620000000800 */
[----:B------:R-:W-:Y:S01]  /*2fd0*/  LEA R44, R44, R13, 0x2 ;  /* 0x0000000d2c2c7211 */ /* 0x000fe200078e10ff */
[C---:B------:R-:W-:Y:S01]  /*2fe0*/  FFMA R30, R24.reuse, R8, R59 ;  /* 0x00000008181e7223 */ /* 0x040fe2000000003b */
[C---:B------:R-:W-:Y:S01]  /*2ff0*/  IADD3 R20, PT, PT, R29.reuse, 0x2ede, RZ ;  /* 0x00002ede1d147810 */ /* 0x040fe20007ffe0ff */
[----:B------:R1:W5:Y:S01]  /*3000*/  LDS R25, [R64+0x1e0] ;  /* 0x0001e00040197984 */ /* 0x0003620000000800 */
[C---:B------:R-:W-:Y:S01]  /*3010*/  @P0 IADD3 R20, PT, PT, R29.reuse, 0x2e52, RZ ;  /* 0x00002e521d140810 */ /* 0x040fe20007ffe0ff */
[C---:B------:R-:W-:Y:S01]  /*3020*/  FFMA R60, R24.reuse, R9, R60 ;  /* 0x00000009183c7223 */ /* 0x040fe2000000003c */
[C---:B------:R-:W-:Y:S01]  /*3030*/  FFMA R37, R24.reuse, R10, R37 ;  /* 0x0000000a18257223 */ /* 0x040fe20000000025 */
[----:B------:R-:W-:Y:S01]  /*3040*/  FFMA R38, R24, R11, R38 ;  /* 0x0000000b18267223 */ /* 0x000fe20000000026 */
[----:B------:R-:W-:Y:S01]  /*3050*/  LEA R49, R20, R13, 0x2 ;  /* 0x0000000d14317211 */ /* 0x000fe200078e10ff */
[----:B------:R-:W-:Y:S01]  /*3060*/  LDS R24, [R44] ;  /* 0x000000002c187984 */ /* 0x000fe20000000800 */
[C---:B------:R-:W-:Y:S01]  /*3070*/  FFMA R67, R22.reuse, R6, R67 ;  /* 0x0000000616437223 */ /* 0x040fe20000000043 */
[----:B-1----:R-:W-:Y:S01]  /*3080*/  FFMA R64, R22, R7, R42 ;  /* 0x0000000716407223 */ /* 0x002fe2000000002a */
[C---:B------:R-:W-:Y:S01]  /*3090*/  @P0 IADD3 R92, PT, PT, R29.reuse, 0x3713, RZ ;  /* 0x000037131d5c0810 */ /* 0x040fe20007ffe0ff */
[----:B------:R-:W1:Y:S01]  /*30a0*/  LDS.128 R8, [R2+0x3a00] ;  /* 0x003a000002087984 */ /* 0x000e620000000c00 */
[C---:B------:R-:W-:Y:S01]  /*30b0*/  FFMA R42, R16.reuse, R4, R27 ;  /* 0x00000004102a7223 */ /* 0x040fe2000000001b */
[C---:B------:R-:W-:Y:S01]  /*30c0*/  FFMA R50, R16.reuse, R5, R50 ;  /* 0x0000000510327223 */ /* 0x040fe20000000032 */
[C---:B------:R-:W-:Y:S01]  /*30d0*/  FFMA R39, R16.reuse, R6, R39 ;  /* 0x0000000610277223 */ /* 0x040fe20000000027 */
[----:B------:R-:W1:Y:S01]  /*30e0*/  LDS R31, [R44+0x50] ;  /* 0x000050002c1f7984 */ /* 0x000e620000000800 */
[----:B------:R-:W-:Y:S01]  /*30f0*/  FFMA R40, R16, R7, R40 ;  /* 0x0000000710287223 */ /* 0x000fe20000000028 */
[----:B------:R-:W-:-:S02]  /*3100*/  @P0 IADD3 R94, PT, PT, R29, 0x1400, RZ ;  /* 0x000014001d5e0810 */ /* 0x000fc40007ffe0ff */
[----:B------:R-:W1:Y:S01]  /*3110*/  LDS R16, [R44+0x140] ;  /* 0x000140002c107984 */ /* 0x000e620000000800 */
[C---:B--2---:R-:W-:Y:S01]  /*3120*/  FFMA R45, R21.reuse, R4, R48 ;  /* 0x00000004152d7223 */ /* 0x044fe20000000030 */
[C---:B------:R-:W-:Y:S01]  /*3130*/  FFMA R66, R21.reuse, R7, R62 ;  /* 0x0000000715427223 */ /* 0x040fe2000000003e */
[CC--:B------:R-:W-:Y:S01]  /*3140*/  FFMA R54, R21.reuse, R5.reuse, R54 ;  /* 0x0000000515367223 */ /* 0x0c0fe20000000036 */
[----:B------:R-:W-:Y:S01]  /*3150*/  FFMA R69, R21, R6, R69 ;  /* 0x0000000615457223 */ /* 0x000fe20000000045 */
[CC--:B------:R-:W-:Y:S01]  /*3160*/  FFMA R48, R22.reuse, R4.reuse, R23 ;  /* 0x0000000416307223 */ /* 0x0c0fe20000000017 */
[-C--:B------:R-:W-:Y:S01]  /*3170*/  FFMA R62, R22, R5.reuse, R32 ;  /* 0x00000005163e7223 */ /* 0x080fe20000000020 */
[----:B------:R-:W-:Y:S01]  /*3180*/  LDS R51, [R49] ;  /* 0x0000000031337984 */ /* 0x000fe20000000800 */
[----:B------:R-:W-:Y:S01]  /*3190*/  @P0 IADD3 R96, PT, PT, R29, 0x1401, RZ ;  /* 0x000014011d600810 */ /* 0x000fe20007ffe0ff */
[C---:B---3--:R-:W-:Y:S01]  /*31a0*/  FFMA R27, R19.reuse, R4, R28 ;  /* 0x00000004131b7223 */ /* 0x048fe2000000001c */
[C---:B------:R-:W-:Y:S01]  /*31b0*/  FFMA R58, R19.reuse, R5, R58 ;  /* 0x00000005133a7223 */ /* 0x040fe2000000003a */
[C---:B------:R-:W-:Y:S01]  /*31c0*/  FFMA R35, R19.reuse, R6, R35 ;  /* 0x0000000613237223 */ /* 0x040fe20000000023 */
[----:B------:R-:W-:Y:S01]  /*31d0*/  FFMA R36, R19, R7, R36 ;  /* 0x0000000713247223 */ /* 0x000fe20000000024 */
[C---:B----4-:R-:W-:Y:S01]  /*31e0*/  FFMA R47, R15.reuse, R4, R26 ;  /* 0x000000040f2f7223 */ /* 0x050fe2000000001a */
[----:B------:R-:W2:Y:S01]  /*31f0*/  LDS.128 R20, [R2+0x3c00] ;  /* 0x003c000002147984 */ /* 0x000ea20000000c00 */
[C---:B------:R-:W-:Y:S01]  /*3200*/  FFMA R52, R15.reuse, R5, R52 ;  /* 0x000000050f347223 */ /* 0x040fe20000000034 */
[C---:B------:R-:W-:Y:S01]  /*3210*/  FFMA R41, R15.reuse, R6, R41 ;  /* 0x000000060f297223 */ /* 0x040fe20000000029 */
[CC--:B-----5:R-:W-:Y:S01]  /*3220*/  FFMA R33, R18.reuse, R4.reuse, R33 ;  /* 0x0000000412217223 */ /* 0x0e0fe20000000021 */
[----:B------:R-:W3:Y:S01]  /*3230*/  LDS R32, [R44+0xa0] ;  /* 0x0000a0002c207984 */ /* 0x000ee20000000800 */
[----:B------:R-:W-:Y:S01]  /*3240*/  FFMA R46, R15, R7, R46 ;  /* 0x000000070f2e7223 */ /* 0x000fe2000000002e */
[C---:B------:R-:W-:Y:S01]  /*3250*/  FFMA R56, R18.reuse, R5, R56 ;  /* 0x0000000512387223 */ /* 0x040fe20000000038 */
[C---:B------:R-:W-:Y:S01]  /*3260*/  FFMA R19, R25.reuse, R4, R30 ;  /* 0x0000000419137223 */ /* 0x040fe2000000001e */
[----:B------:R-:W4:Y:S01]  /*3270*/  LDS R15, [R44+0xf0] ;  /* 0x0000f0002c0f7984 */ /* 0x000f220000000800 */
[CC--:B------:R-:W-:Y:S01]  /*3280*/  FFMA R43, R18.reuse, R6.reuse, R43 ;  /* 0x00000006122b7223 */ /* 0x0c0fe2000000002b */
[----:B------:R-:W-:Y:S01]  /*3290*/  FFMA R34, R18, R7, R34 ;  /* 0x0000000712227223 */ /* 0x000fe20000000022 */
[C---:B------:R-:W-:Y:S01]  /*32a0*/  FFMA R60, R25.reuse, R5, R60 ;  /* 0x00000005193c7223 */ /* 0x040fe2000000003c */
[----:B------:R-:W5:Y:S01]  /*32b0*/  LDS R4, [R49+0x50] ;  /* 0x0000500031047984 */ /* 0x000f620000000800 */
[C---:B------:R-:W-:Y:S01]  /*32c0*/  FFMA R37, R25.reuse, R6, R37 ;  /* 0x0000000619257223 */ /* 0x040fe20000000025 */
[----:B------:R-:W-:Y:S01]  /*32d0*/  FFMA R38, R25, R7, R38 ;  /* 0x0000000719267223 */ /* 0x000fe20000000026 */
[----:B------:R-:W-:Y:S01]  /*32e0*/  @P0 IADD3 R98, PT, PT, R29, 0x1402, RZ ;  /* 0x000014021d620810 */ /* 0x000fe20007ffe0ff */
[----:B------:R-:W5:Y:S01]  /*32f0*/  LDS R26, [R44+0x190] ;  /* 0x000190002c1a7984 */ /* 0x000f620000000800 */
[C---:B-1----:R-:W-:Y:S01]  /*3300*/  FFMA R28, R24.reuse, R8, R45 ;  /* 0x00000008181c7223 */ /* 0x042fe2000000002d */
[CC--:B------:R-:W-:Y:S01]  /*3310*/  FFMA R54, R24.reuse, R9.reuse, R54 ;  /* 0x0000000918367223 */ /* 0x0c0fe20000000036 */
[C---:B------:R-:W-:Y:S01]  /*3320*/  FFMA R69, R24.reuse, R10, R69 ;  /* 0x0000000a18457223 */ /* 0x040fe20000000045 */
[----:B------:R1:W1:Y:S01]  /*3330*/  LDS R18, [R44+0x1e0] ;  /* 0x0001e0002c127984 */ /* 0x0002620000000800 */
[C---:B------:R-:W-:Y:S01]  /*3340*/  FFMA R45, R31.reuse, R8, R48 ;  /* 0x000000081f2d7223 */ /* 0x040fe20000000030 */
[C---:B------:R-:W-:Y:S01]  /*3350*/  FFMA R62, R31.reuse, R9, R62 ;  /* 0x000000091f3e7223 */ /* 0x040fe2000000003e */
[CC--:B------:R-:W-:Y:S01]  /*3360*/  FFMA R67, R31.reuse, R10.reuse, R67 ;  /* 0x0000000a1f437223 */ /* 0x0c0fe20000000043 */
[----:B------:R-:W1:Y:S01]  /*3370*/  LDS R5, [R49+0xa0] ;  /* 0x0000a00031057984 */ /* 0x000e620000000800 */
[-C--:B------:R-:W-:Y:S01]  /*3380*/  FFMA R64, R31, R11.reuse, R64 ;  /* 0x0000000b1f407223 */ /* 0x080fe20000000040 */
[----:B------:R-:W-:Y:S01]  /*3390*/  FFMA R66, R24, R11, R66 ;  /* 0x0000000b18427223 */ /* 0x000fe20000000042 */
[C---:B------:R-:W-:Y:S01]  /*33a0*/  FFMA R56, R16.reuse, R9, R56 ;  /* 0x0000000910387223 */ /* 0x040fe20000000038 */
[----:B------:R-:W1:Y:S01]  /*33b0*/  LDS R25, [R49+0x1e0] ;  /* 0x0001e00031197984 */ /* 0x000e620000000800 */
[C---:B------:R-:W-:Y:S01]  /*33c0*/  FFMA R43, R16.reuse, R10, R43 ;  /* 0x0000000a102b7223 */ /* 0x040fe2000000002b */
[----:B------:R-:W-:Y:S01]  /*33d0*/  FFMA R34, R16, R11, R34 ;  /* 0x0000000b10227223 */ /* 0x000fe20000000022 */
[C---:B------:R-:W-:Y:S01]  /*33e0*/  @P0 IADD3 R100, PT, PT, R29.reuse, 0x1403, RZ ;  /* 0x000014031d640810 */ /* 0x040fe20007ffe0ff */
[----:B------:R-:W1:Y:S01]  /*33f0*/  LDS R6, [R49+0xf0] ;  /* 0x0000f00031067984 */ /* 0x000e620000000800 */
[----:B------:R-:W-:-:S02]  /*3400*/  @P0 IADD3 R102, PT, PT, R29, 0x1410, RZ ;  /* 0x000014101d660810 */ /* 0x000fc40007ffe0ff */
[C---:B------:R-:W-:Y:S01]  /*3410*/  @P0 IADD3 R104, PT, PT, R29.reuse, 0x1411, RZ ;  /* 0x000014111d680810 */ /* 0x040fe20007ffe0ff */
[----:B------:R-:W1:Y:S01]  /*3420*/  LDS R7, [R49+0x140] ;  /* 0x0001400031077984 */ /* 0x000e620000000800 */
[C---:B------:R-:W-:Y:S02]  /*3430*/  @P0 IADD3 R106, PT, PT, R29.reuse, 0x1412, RZ ;  /* 0x000014121d6a0810 */ /* 0x040fe40007ffe0ff */
[----:B------:R-:W-:Y:S01]  /*3440*/  @P0 IADD3 R108, PT, PT, R29, 0x1413, RZ ;  /* 0x000014131d6c0810 */ /* 0x000fe20007ffe0ff */
[----:B------:R1:W1:Y:S01]  /*3450*/  LDS R24, [R49+0x190] ;  /* 0x0001900031187984 */ /* 0x0002620000000800 */
[C---:B--2---:R-:W-:Y:S01]  /*3460*/  FFMA R53, R51.reuse, R20, R28 ;  /* 0x0000001433357223 */ /* 0x044fe2000000001c */
[C---:B------:R-:W-:Y:S01]  /*3470*/  FFMA R55, R51.reuse, R22, R69 ;  /* 0x0000001633377223 */ /* 0x040fe20000000045 */
[----:B------:R-:W-:Y:S01]  /*3480*/  FFMA R72, R51, R23, R66 ;  /* 0x0000001733487223 */ /* 0x000fe20000000042 */
[C---:B---3--:R-:W-:Y:S01]  /*3490*/  FFMA R30, R32.reuse, R8, R47 ;  /* 0x00000008201e7223 */ /* 0x048fe2000000002f */
[C---:B------:R-:W-:Y:S01]  /*34a0*/  FFMA R52, R32.reuse, R9, R52 ;  /* 0x0000000920347223 */ /* 0x040fe20000000034 */
[C---:B------:R-:W-:Y:S01]  /*34b0*/  FFMA R41, R32.reuse, R10, R41 ;  /* 0x0000000a20297223 */ /* 0x040fe20000000029 */
[----:B------:R-:W-:Y:S01]  /*34c0*/  FFMA R46, R32, R11, R46 ;  /* 0x0000000b202e7223 */ /* 0x000fe2000000002e */
[-C--:B----4-:R-:W-:Y:S01]  /*34d0*/  FFMA R31, R15, R8.reuse, R42 ;  /* 0x000000080f1f7223 */ /* 0x090fe2000000002a */
[----:B------:R-:W-:Y:S01]  /*34e0*/  FFMA R32, R16, R8, R33 ;  /* 0x0000000810207223 */ /* 0x000fe20000000021 */
[----:B------:R-:W-:Y:S01]  /*34f0*/  FFMA R42, R51, R21, R54 ;  /* 0x00000015332a7223 */ /* 0x000fe20000000036 */
[----:B------:R-:W-:Y:S01]  /*3500*/  FFMA R50, R15, R9, R50 ;  /* 0x000000090f327223 */ /* 0x000fe20000000032 */
[C---:B-----5:R-:W-:Y:S01]  /*3510*/  FFMA R45, R4.reuse, R20, R45 ;  /* 0x00000014042d7223 */ /* 0x060fe2000000002d */
[C---:B-1----:R-:W-:Y:S01]  /*3520*/  FFMA R44, R4.reuse, R21, R62 ;  /* 0x00000015042c7223 */ /* 0x042fe2000000003e */
[C---:B------:R-:W-:Y:S01]  /*3530*/  FFMA R59, R4.reuse, R22, R67 ;  /* 0x00000016043b7223 */ /* 0x040fe20000000043 */
[----:B------:R-:W-:Y:S01]  /*3540*/  FFMA R74, R4, R23, R64 ;  /* 0x00000017044a7223 */ /* 0x000fe20000000040 */
[C---:B------:R-:W-:Y:S01]  /*3550*/  IADD3 R4, PT, PT, R29.reuse, 0x2edf, RZ ;  /* 0x00002edf1d047810 */ /* 0x040fe20007ffe0ff */
[----:B------:R-:W-:Y:S01]  /*3560*/  FFMA R27, R26, R8, R27 ;  /* 0x000000081a1b7223 */ /* 0x000fe2000000001b */
[----:B------:R-:W-:Y:S01]  /*3570*/  @P0 IADD3 R4, PT, PT, R29, 0x2e53, RZ ;  /* 0x00002e531d040810 */ /* 0x000fe20007ffe0ff */
[C---:B------:R-:W-:Y:S01]  /*3580*/  FFMA R39, R15.reuse, R10, R39 ;  /* 0x0000000a0f277223 */ /* 0x040fe20000000027 */
[----:B------:R-:W-:Y:S01]  /*3590*/  FFMA R8, R18, R8, R19 ;  /* 0x0000000812087223 */ /* 0x000fe20000000013 */
[----:B------:R-:W-:Y:S01]  /*35a0*/  FFMA R40, R15, R11, R40 ;  /* 0x0000000b0f287223 */ /* 0x000fe20000000028 */
[----:B------:R-:W-:Y:S01]  /*35b0*/  LEA R4, R4, R13, 0x2 ;  /* 0x0000000d04047211 */ /* 0x000fe200078e10ff */
[C---:B------:R-:W-:Y:S01]  /*35c0*/  FFMA R58, R26.reuse, R9, R58 ;  /* 0x000000091a3a7223 */ /* 0x040fe2000000003a */
[CC--:B------:R-:W-:Y:S01]  /*35d0*/  FFMA R35, R26.reuse, R10.reuse, R35 ;  /* 0x0000000a1a237223 */ /* 0x0c0fe20000000023 */
[----:B------:R-:W-:Y:S01]  /*35e0*/  FFMA R36, R26, R11, R36 ;  /* 0x0000000b1a247223 */ /* 0x000fe20000000024 */
[C---:B------:R-:W-:Y:S01]  /*35f0*/  FFMA R60, R18.reuse, R9, R60 ;  /* 0x00000009123c7223 */ /* 0x040fe2000000003c */
[C---:B------:R-:W-:Y:S01]  /*3600*/  FFMA R37, R18.reuse, R10, R37 ;  /* 0x0000000a12257223 */ /* 0x040fe20000000025 */
[----:B------:R-:W-:Y:S01]  /*3610*/  FFMA R38, R18, R11, R38 ;  /* 0x0000000b12267223 */ /* 0x000fe20000000026 */
[----:B------:R-:W-:Y:S01]  /*3620*/  FFMA R76, R5, R23, R46 ;  /* 0x00000017054c7223 */ /* 0x000fe2000000002e */
[-C--:B------:R-:W-:Y:S01]  /*3630*/  FFMA R51, R25, R20.reuse, R8 ;  /* 0x0000001419337223 */ /* 0x080fe20000000008 */
[----:B------:R-:W-:Y:S01]  /*3640*/  LDS R46, [R4+0xf0] ;  /* 0x0000f000042e7984 */ /* 0x000fe20000000800 */
[CC--:B------:R-:W-:Y:S01]  /*3650*/  FFMA R61, R5.reuse, R20.reuse, R30 ;  /* 0x00000014053d7223 */ /* 0x0c0fe2000000001e */
[-C--:B------:R-:W-:Y:S01]  /*3660*/  FFMA R66, R5, R21.reuse, R52 ;  /* 0x0000001505427223 */ /* 0x080fe20000000034 */
[CC--:B------:R-:W-:Y:S01]  /*3670*/  FFMA R30, R6.reuse, R21.reuse, R50 ;  /* 0x00000015061e7223 */ /* 0x0c0fe20000000032 */
[----:B------:R-:W1:Y:S01]  /*3680*/  LDS.128 R8, [R2+0x3e00] ;  /* 0x003e000002087984 */ /* 0x000e620000000c00 */
[-C--:B------:R-:W-:Y:S01]  /*3690*/  FFMA R49, R7, R20.reuse, R32 ;  /* 0x0000001407317223 */ /* 0x080fe20000000020 */
[C---:B------:R-:W-:Y:S01]  /*36a0*/  FFMA R31, R6.reuse, R20, R31 ;  /* 0x00000014061f7223 */ /* 0x040fe2000000001f */
[----:B------:R-:W-:Y:S01]  /*36b0*/  FFMA R39, R6, R22, R39 ;  /* 0x0000001606277223 */ /* 0x000fe20000000027 */
[----:B------:R-:W2:Y:S01]  /*36c0*/  LDS R62, [R4] ;  /* 0x00000000043e7984 */ /* 0x000ea20000000800 */
[C---:B------:R-:W-:Y:S01]  /*36d0*/  FFMA R27, R24.reuse, R20, R27 ;  /* 0x00000014181b7223 */ /* 0x040fe2000000001b */
[C---:B------:R-:W-:Y:S01]  /*36e0*/  FFMA R32, R24.reuse, R21, R58 ;  /* 0x0000001518207223 */ /* 0x040fe2000000003a */
[CC--:B------:R-:W-:Y:S01]  /*36f0*/  FFMA R35, R24.reuse, R22.reuse, R35 ;  /* 0x0000001618237223 */ /* 0x0c0fe20000000023 */
[----:B------:R-:W3:Y:S01]  /*3700*/  LDS R64, [R4+0x50] ;  /* 0x0000500004407984 */ /* 0x000ee20000000800 */
[-C--:B------:R-:W-:Y:S01]  /*3710*/  FFMA R36, R24, R23.reuse, R36 ;  /* 0x0000001718247223 */ /* 0x080fe20000000024 */
[-C--:B------:R-:W-:Y:S01]  /*3720*/  FFMA R41, R5, R22.reuse, R41 ;  /* 0x0000001605297223 */ /* 0x080fe20000000029 */
[----:B------:R-:W-:Y:S01]  /*3730*/  FFMA R6, R6, R23, R40 ;  /* 0x0000001706067223 */ /* 0x000fe20000000028 */
[----:B------:R-:W4:Y:S01]  /*3740*/  LDS R68, [R4+0xa0] ;  /* 0x0000a00004447984 */ /* 0x000f220000000800 */
[-C--:B------:R-:W-:Y:S01]  /*3750*/  FFMA R43, R7, R22.reuse, R43 ;  /* 0x00000016072b7223 */ /* 0x080fe2000000002b */
[CC--:B------:R-:W-:Y:S01]  /*3760*/  FFMA R24, R25.reuse, R21.reuse, R60 ;  /* 0x0000001519187223 */ /* 0x0c0fe2000000003c */
[----:B------:R-:W-:Y:S01]  /*3770*/  FFMA R37, R25, R22, R37 ;  /* 0x0000001619257223 */ /* 0x000fe20000000025 */
[----:B------:R-:W5:Y:S01]  /*3780*/  LDS R48, [R4+0x140] ;  /* 0x0001400004307984 */ /* 0x000f620000000800 */
[----:B------:R-:W-:Y:S01]  /*3790*/  IADD3 R16, PT, PT, R29, 0x1d4c, RZ ;  /* 0x00001d4c1d107810 */ /* 0x000fe20007ffe0ff */
[----:B------:R-:W-:Y:S01]  /*37a0*/  FFMA R40, R7, R21, R56 ;  /* 0x0000001507287223 */ /* 0x000fe20000000038 */
[C---:B------:R-:W-:Y:S01]  /*37b0*/  IADD3 R18, PT, PT, R29.reuse, 0x1d4e, RZ ;  /* 0x00001d4e1d127810 */ /* 0x040fe20007ffe0ff */
[----:B------:R-:W5:Y:S01]  /*37c0*/  LDS R50, [R4+0x190] ;  /* 0x0001900004327984 */ /* 0x000f620000000800 */
[----:B------:R-:W-:Y:S01]  /*37d0*/  IADD3 R60, PT, PT, R29, 0x1d4f, RZ ;  /* 0x00001d4f1d3c7810 */ /* 0x000fe20007ffe0ff */
[-C--:B------:R-:W-:Y:S01]  /*37e0*/  FFMA R34, R7, R23.reuse, R34 ;  /* 0x0000001707227223 */ /* 0x080fe20000000022 */
[C---:B------:R-:W-:Y:S01]  /*37f0*/  IADD3 R20, PT, PT, R29.reuse, 0x1d5c, RZ ;  /* 0x00001d5c1d147810 */ /* 0x040fe20007ffe0ff */
[----:B------:R-:W5:Y:S01]  /*3800*/  LDS R52, [R4+0x1e0] ;  /* 0x0001e00004347984 */ /* 0x000f620000000800 */
[----:B------:R-:W-:Y:S01]  /*3810*/  IADD3 R54, PT, PT, R29, 0x1d5d, RZ ;  /* 0x00001d5d1d367810 */ /* 0x000fe20007ffe0ff */
[----:B------:R-:W-:Y:S01]  /*3820*/  FFMA R38, R25, R23, R38 ;  /* 0x0000001719267223 */ /* 0x000fe20000000026 */
[----:B------:R-:W-:-:S02]  /*3830*/  IADD3 R22, PT, PT, R29, 0x1d5e, RZ ;  /* 0x00001d5e1d167810 */ /* 0x000fc40007ffe0ff */
[C---:B------:R-:W-:Y:S02]  /*3840*/  IADD3 R28, PT, PT, R29.reuse, 0x1d5f, RZ ;  /* 0x00001d5f1d1c7810 */ /* 0x040fe40007ffe0ff */
[C---:B------:R-:W-:Y:S02]  /*3850*/  @P0 IADD3 R16, PT, PT, R29.reuse, 0x1cc0, RZ ;  /* 0x00001cc01d100810 */ /* 0x040fe40007ffe0ff */
[C---:B------:R-:W-:Y:S02]  /*3860*/  @P0 IADD3 R70, PT, PT, R29.reuse, 0x1cc1, RZ ;  /* 0x00001cc11d460810 */ /* 0x040fe40007ffe0ff */
[C---:B------:R-:W-:Y:S02]  /*3870*/  @P0 IADD3 R18, PT, PT, R29.reuse, 0x1cc2, RZ ;  /* 0x00001cc21d120810 */ /* 0x040fe40007ffe0ff */
[C---:B------:R-:W-:Y:S02]  /*3880*/  @P0 IADD3 R60, PT, PT, R29.reuse, 0x1cc3, RZ ;  /* 0x00001cc31d3c0810 */ /* 0x040fe40007ffe0ff */
[C---:B------:R-:W-:Y:S01]  /*3890*/  @P0 IADD3 R20, PT, PT, R29.reuse, 0x1cd0, RZ ;  /* 0x00001cd01d140810 */ /* 0x040fe20007ffe0ff */
[----:B-1----:R-:W-:Y:S01]  /*38a0*/  FFMA R30, R46, R9, R30 ;  /* 0x000000092e1e7223 */ /* 0x002fe2000000001e */
[----:B------:R-:W-:-:S02]  /*38b0*/  @P0 IADD3 R54, PT, PT, R29, 0x1cd1, RZ ;  /* 0x00001cd11d360810 */ /* 0x000fc40007ffe0ff */
[C---:B------:R-:W-:Y:S01]  /*38c0*/  @P0 IADD3 R22, PT, PT, R29.reuse, 0x1cd2, RZ ;  /* 0x00001cd21d160810 */ /* 0x040fe20007ffe0ff */
[-C--:B--2---:R-:W-:Y:S01]  /*38d0*/  FFMA R53, R62, R8.reuse, R53 ;  /* 0x000000083e357223 */ /* 0x084fe20000000035 */
[----:B------:R-:W-:Y:S01]  /*38e0*/  @P0 IADD3 R28, PT, PT, R29, 0x1cd3, RZ ;  /* 0x00001cd31d1c0810 */ /* 0x000fe20007ffe0ff */
[----:B------:R-:W-:Y:S01]  /*38f0*/  FFMA R29, R46, R8, R31 ;  /* 0x000000082e1d7223 */ /* 0x000fe2000000001f */
[C---:B------:R-:W-:Y:S01]  /*3900*/  FFMA R56, R62.reuse, R9, R42 ;  /* 0x000000093e387223 */ /* 0x040fe2000000002a */
[-C--:B------:R-:W-:Y:S01]  /*3910*/  FFMA R55, R62, R10.reuse, R55 ;  /* 0x0000000a3e377223 */ /* 0x080fe20000000037 */
[----:B------:R-:W-:Y:S01]  /*3920*/  FFMA R31, R46, R10, R39 ;  /* 0x0000000a2e1f7223 */ /* 0x000fe20000000027 */
[-C--:B------:R-:W-:Y:S01]  /*3930*/  FFMA R62, R62, R11.reuse, R72 ;  /* 0x0000000b3e3e7223 */ /* 0x080fe20000000048 */
[----:B------:R-:W-:Y:S01]  /*3940*/  FFMA R46, R46, R11, R6 ;  /* 0x0000000b2e2e7223 */ /* 0x000fe20000000006 */
[C---:B---3--:R-:W-:Y:S01]  /*3950*/  FFMA R57, R64.reuse, R8, R45 ;  /* 0x0000000840397223 */ /* 0x048fe2000000002d */
[C---:B------:R-:W-:Y:S01]  /*3960*/  FFMA R58, R64.reuse, R9, R44 ;  /* 0x00000009403a7223 */ /* 0x040fe2000000002c */
[-C--:B------:R-:W-:Y:S01]  /*3970*/  FFMA R59, R64, R10.reuse, R59 ;  /* 0x0000000a403b7223 */ /* 0x080fe2000000003b */
[-C--:B----4-:R-:W-:Y:S01]  /*3980*/  FFMA R63, R68, R10.reuse, R41 ;  /* 0x0000000a443f7223 */ /* 0x090fe20000000029 */
[----:B------:R-:W-:Y:S01]  /*3990*/  LDS R72, [R78] ;  /* 0x000000004e487984 */ /* 0x000fe20000000800 */
[----:B------:R-:W-:Y:S01]  /*39a0*/  FFMA R64, R64, R11, R74 ;  /* 0x0000000b40407223 */ /* 0x000fe2000000004a */
[----:B-----5:R-:W-:Y:S01]  /*39b0*/  FFMA R41, R48, R10, R43 ;  /* 0x0000000a30297223 */ /* 0x020fe2000000002b */
[CC--:B------:R-:W-:Y:S01]  /*39c0*/  FFMA R61, R68.reuse, R8.reuse, R61 ;  /* 0x00000008443d7223 */ /* 0x0c0fe2000000003d */
[----:B------:R-:W1:Y:S01]  /*39d0*/  LDS.128 R4, [R2+0x4000] ;  /* 0x0040000002047984 */ /* 0x000e620000000c00 */
[----:B------:R-:W-:Y:S01]  /*39e0*/  FFMA R66, R68, R9, R66 ;  /* 0x0000000944427223 */ /* 0x000fe20000000042 */
[-C--:B------:R-:W-:Y:S01]  /*39f0*/  FFMA R49, R48, R8.reuse, R49 ;  /* 0x0000000830317223 */ /* 0x080fe20000000031 */
[-C--:B------:R-:W-:Y:S01]  /*3a00*/  FFMA R43, R50, R8.reuse, R27 ;  /* 0x00000008322b7223 */ /* 0x080fe2000000001b */
[----:B------:R-:W2:Y:S01]  /*3a10*/  LDS R74, [R78+0x50] ;  /* 0x000050004e4a7984 */ /* 0x000ea20000000800 */
[----:B------:R-:W-:Y:S01]  /*3a20*/  FFMA R51, R52, R8, R51 ;  /* 0x0000000834337223 */ /* 0x000fe20000000033 */
[----:B------:R-:W-:Y:S01]  /*3a30*/  FFMA R68, R68, R11, R76 ;  /* 0x0000000b44447223 */ /* 0x000fe2000000004c */
[----:B------:R-:W-:Y:S01]  /*3a40*/  LEA R65, R80, R13, 0x2 ;  /* 0x0000000d50417211 */ /* 0x000fe200078e10ff */
[----:B------:R-:W3:Y:S01]  /*3a50*/  LDS R8, [R78+0xa0] ;  /* 0x0000a0004e087984 */ /* 0x000ee20000000800 */
[-C--:B------:R-:W-:Y:S01]  /*3a60*/  FFMA R40, R48, R9.reuse, R40 ;  /* 0x0000000930287223 */ /* 0x080fe20000000028 */
[CC--:B------:R-:W-:Y:S01]  /*3a70*/  FFMA R42, R50.reuse, R9.reuse, R32 ;  /* 0x00000009322a7223 */ /* 0x0c0fe20000000020 */
[-C--:B------:R-:W-:Y:S01]  /*3a80*/  FFMA R45, R50, R10.reuse, R35 ;  /* 0x0000000a322d7223 */ /* 0x080fe20000000023 */
[----:B------:R-:W4:Y:S01]  /*3a90*/  LDS R76, [R78+0xf0] ;  /* 0x0000f0004e4c7984 */ /* 0x000f220000000800 */
[C---:B------:R-:W-:Y:S01]  /*3aa0*/  FFMA R44, R52.reuse, R9, R24 ;  /* 0x00000009342c7223 */ /* 0x040fe20000000018 */
[----:B------:R-:W-:Y:S01]  /*3ab0*/  FFMA R47, R52, R10, R37 ;  /* 0x0000000a342f7223 */ /* 0x000fe20000000025 */
[----:B------:R-:W-:Y:S01]  /*3ac0*/  LEA R26, R14, R17, 0x7 ;  /* 0x000000110e1a7211 */ /* 0x000fe200078e38ff */
[----:B------:R-:W5:Y:S01]  /*3ad0*/  LDS R80, [R78+0x140] ;  /* 0x000140004e507984 */ /* 0x000f620000000800 */
[-C--:B------:R-:W-:Y:S01]  /*3ae0*/  FFMA R48, R48, R11.reuse, R34 ;  /* 0x0000000b30307223 */ /* 0x080fe20000000022 */
[-C--:B------:R-:W-:Y:S01]  /*3af0*/  FFMA R50, R50, R11.reuse, R36 ;  /* 0x0000000b32327223 */ /* 0x080fe20000000024 */
[----:B------:R-:W-:Y:S01]  /*3b00*/  FFMA R52, R52, R11, R38 ;  /* 0x0000000b34347223 */ /* 0x000fe20000000026 */
[----:B------:R-:W-:-:S02]  /*3b10*/  LEA R39, R82, R13, 0x2 ;  /* 0x0000000d52277211 */ /* 0x000fc400078e10ff */
[-C--:B------:R-:W-:Y:S02]  /*3b20*/  LEA R38, R84, R13.reuse, 0x2 ;  /* 0x0000000d54267211 */ /* 0x080fe400078e10ff */
[-C--:B------:R-:W-:Y:S02]  /*3b30*/  LEA R37, R86, R13.reuse, 0x2 ;  /* 0x0000000d56257211 */ /* 0x080fe400078e10ff */
[-C--:B------:R-:W-:Y:S02]  /*3b40*/  LEA R36, R88, R13.reuse, 0x2 ;  /* 0x0000000d58247211 */ /* 0x080fe400078e10ff */
[-C--:B------:R-:W-:Y:S02]  /*3b50*/  LEA R35, R90, R13.reuse, 0x2 ;  /* 0x0000000d5a237211 */ /* 0x080fe400078e10ff */
[-C--:B------:R-:W-:Y:S02]  /*3b60*/  LEA R34, R92, R13.reuse, 0x2 ;  /* 0x0000000d5c227211 */ /* 0x080fe400078e10ff */
[----:B------:R-:W-:-:S02]  /*3b70*/  LEA R33, R94, R13, 0x2 ;  /* 0x0000000d5e217211 */ /* 0x000fc400078e10ff */
[-C--:B------:R-:W-:Y:S02]  /*3b80*/  LEA R32, R96, R13.reuse, 0x2 ;  /* 0x0000000d60207211 */ /* 0x080fe400078e10ff */
[-C--:B------:R-:W-:Y:S02]  /*3b90*/  LEA R27, R98, R13.reuse, 0x2 ;  /* 0x0000000d621b7211 */ /* 0x080fe400078e10ff */
[-C--:B------:R-:W-:Y:S02]  /*3ba0*/  LEA R25, R100, R13.reuse, 0x2 ;  /* 0x0000000d64197211 */ /* 0x080fe400078e10ff */
[-C--:B------:R-:W-:Y:S01]  /*3bb0*/  LEA R24, R102, R13.reuse, 0x2 ;  /* 0x0000000d66187211 */ /* 0x080fe200078e10ff */
[----:B-1----:R-:W-:Y:S01]  /*3bc0*/  FFMA R67, R72, R6, R55 ;  /* 0x0000000648437223 */ /* 0x002fe20000000037 */
[-C--:B------:R-:W-:Y:S02]  /*3bd0*/  LEA R23, R104, R13.reuse, 0x2 ;  /* 0x0000000d68177211 */ /* 0x080fe400078e10ff */
[-C--:B------:R-:W-:Y:S01]  /*3be0*/  LEA R14, R106, R13.reuse, 0x2 ;  /* 0x0000000d6a0e7211 */ /* 0x080fe200078e10ff */
[----:B--2---:R-:W-:Y:S01]  /*3bf0*/  FFMA R57, R74, R4, R57 ;  /* 0x000000044a397223 */ /* 0x004fe20000000039 */
[-C--:B------:R-:W-:Y:S01]  /*3c00*/  LEA R15, R108, R13.reuse, 0x2 ;  /* 0x0000000d6c0f7211 */ /* 0x080fe200078e10ff */
[----:B------:R-:W-:Y:S01]  /*3c10*/  FFMA R59, R74, R6, R59 ;  /* 0x000000064a3b7223 */ /* 0x000fe2000000003b */
[----:B------:R-:W-:Y:S01]  /*3c20*/  LEA R16, R16, R13, 0x2 ;  /* 0x0000000d10107211 */ /* 0x000fe200078e10ff */
[----:B---3--:R-:W-:Y:S01]  /*3c30*/  FFMA R82, R8, R7, R68 ;  /* 0x0000000708527223 */ /* 0x008fe20000000044 */
[----:B------:R-:W-:Y:S01]  /*3c40*/  LEA R17, R70, R13, 0x2 ;  /* 0x0000000d46117211 */ /* 0x000fe200078e10ff */
[----:B------:R-:W-:Y:S01]  /*3c50*/  FFMA R70, R72, R5, R56 ;  /* 0x0000000548467223 */ /* 0x000fe20000000038 */
[-C--:B------:R-:W-:Y:S01]  /*3c60*/  LEA R18, R18, R13.reuse, 0x2 ;  /* 0x0000000d12127211 */ /* 0x080fe200078e10ff */
[-C--:B------:R-:W-:Y:S01]  /*3c70*/  FFMA R56, R8, R4.reuse, R61 ;  /* 0x0000000408387223 */ /* 0x080fe2000000003d */
[-C--:B------:R-:W-:Y:S01]  /*3c80*/  LEA R19, R60, R13.reuse, 0x2 ;  /* 0x0000000d3c137211 */ /* 0x080fe200078e10ff */
[-C--:B------:R-:W-:Y:S01]  /*3c90*/  FFMA R60, R72, R4.reuse, R53 ;  /* 0x00000004483c7223 */ /* 0x080fe20000000035 */
[----:B------:R-:W-:Y:S01]  /*3ca0*/  LEA R20, R20, R13, 0x2 ;  /* 0x0000000d14147211 */ /* 0x000fe200078e10ff */
[----:B------:R-:W-:Y:S01]  /*3cb0*/  FFMA R72, R72, R7, R62 ;  /* 0x0000000748487223 */ /* 0x000fe2000000003e */
[----:B------:R-:W-:Y:S01]  /*3cc0*/  LEA R21, R54, R13, 0x2 ;  /* 0x0000000d36157211 */ /* 0x000fe200078e10ff */
[----:B------:R-:W-:Y:S01]  /*3cd0*/  FFMA R62, R74, R5, R58 ;  /* 0x000000054a3e7223 */ /* 0x000fe2000000003a */
[-C--:B------:R-:W-:Y:S01]  /*3ce0*/  LEA R22, R22, R13.reuse, 0x2 ;  /* 0x0000000d16167211 */ /* 0x080fe200078e10ff */
[----:B------:R-:W1:Y:S01]  /*3cf0*/  LDS R54, [R78+0x190] ;  /* 0x000190004e367984 */ /* 0x000e620000000800 */
[----:B------:R-:W-:Y:S01]  /*3d00*/  LEA R13, R28, R13, 0x2 ;  /* 0x0000000d1c0d7211 */ /* 0x000fe200078e10ff */
[----:B------:R-:W-:Y:S01]  /*3d10*/  FFMA R74, R74, R7, R64 ;  /* 0x000000074a4a7223 */ /* 0x000fe20000000040 */
[----:B----4-:R-:W-:Y:S01]  /*3d20*/  FFMA R55, R76, R4, R29 ;  /* 0x000000044c377223 */ /* 0x010fe2000000001d */
[----:B------:R-:W2:Y:S01]  /*3d30*/  LDS R28, [R78+0x1e0] ;  /* 0x0001e0004e1c7984 */ /* 0x000ea20000000800 */
[----:B------:R-:W-:-:S04]  /*3d40*/  DEPBAR.LE SB0, 0x1 ;  /* 0x000080400000791a */ /* 0x000fc80000000000 */
[----:B------:R-:W-:Y:S01]  /*3d50*/  BAR.SYNC.DEFER_BLOCKING 0x0 ;  /* 0x0000000000007b1d */ /* 0x000fe20000010000 */
[CC--:B------:R-:W-:Y:S01]  /*3d60*/  FFMA R64, R76.reuse, R5.reuse, R30 ;  /* 0x000000054c407223 */ /* 0x0c0fe2000000001e */
[-C--:B------:R-:W-:Y:S01]  /*3d70*/  FFMA R61, R76, R6.reuse, R31 ;  /* 0x000000064c3d7223 */ /* 0x080fe2000000001f */
[C---:B------:R-:W-:Y:S01]  /*3d80*/  FFMA R66, R8.reuse, R5, R66 ;  /* 0x0000000508427223 */ /* 0x040fe20000000042 */
[----:B------:R-:W-:Y:S01]  /*3d90*/  FFMA R63, R8, R6, R63 ;  /* 0x00000006083f7223 */ /* 0x000fe2000000003f */
[----:B------:R-:W-:Y:S01]  /*3da0*/  FFMA R76, R76, R7, R46 ;  /* 0x000000074c4c7223 */ /* 0x000fe2000000002e */
[C---:B-----5:R-:W-:Y:S01]  /*3db0*/  FFMA R58, R80.reuse, R4, R49 ;  /* 0x00000004503a7223 */ /* 0x060fe20000000031 */
[C---:B------:R-:W-:Y:S01]  /*3dc0*/  FFMA R68, R80.reuse, R5, R40 ;  /* 0x0000000550447223 */ /* 0x040fe20000000028 */
[C---:B------:R-:W-:Y:S01]  /*3dd0*/  FFMA R69, R80.reuse, R6, R41 ;  /* 0x0000000650457223 */ /* 0x040fe20000000029 */
[----:B------:R-:W-:Y:S01]  /*3de0*/  FFMA R80, R80, R7, R48 ;  /* 0x0000000750507223 */ /* 0x000fe20000000030 */
[----:B------:R-:W-:-:S02]  /*3df0*/  LOP3.LUT R3, R3, 0x70, RZ, 0xc0, !PT ;  /* 0x0000007003037812 */ /* 0x000fc400078ec0ff */
[----:B------:R-:W-:Y:S02]  /*3e00*/  SHF.L.U32 R0, R0, 0x1, RZ ;  /* 0x0000000100007819 */ /* 0x000fe400000006ff */
[----:B------:R-:W-:Y:S02]  /*3e10*/  IADD3 R3, PT, PT, R3, R26, RZ ;  /* 0x0000001a03037210 */ /* 0x000fe40007ffe0ff */
[----:B------:R-:W-:-:S03]  /*3e20*/  LOP3.LUT R0, R0, 0xc, RZ, 0xc0, !PT ;  /* 0x0000000c00007812 */ /* 0x000fc600078ec0ff */
[----:B------:R-:W-:Y:S01]  /*3e30*/  IMAD R3, R12, 0x3100, R3 ;  /* 0x000031000c037824 */ /* 0x000fe200078e0203 */
[----:B------:R-:W-:Y:S04]  /*3e40*/  LDS.128 R8, [R2+0x4200] ;  /* 0x0042000002087984 */ /* 0x000fe80000000c00 */
[----:B------:R-:W-:Y:S01]  /*3e50*/  IADD3 R0, PT, PT, R0, R3, RZ ;  /* 0x0000000300007210 */ /* 0x000fe20007ffe0ff */
[----:B------:R-:W3:Y:S01]  /*3e60*/  LDS R46, [R65+0x50] ;  /* 0x00005000412e7984 */ /* 0x000ee20000000800 */
[----:B-1----:R-:W-:-:S03]  /*3e70*/  FFMA R48, R54, R5, R42 ;  /* 0x0000000536307223 */ /* 0x002fc6000000002a */
[----:B------:R-:W1:Y:S01]  /*3e80*/  LDS R49, [R65+0xa0] ;  /* 0x0000a00041317984 */ /* 0x000e620000000800 */
[C---:B------:R-:W-:Y:S01]  /*3e90*/  FFMA R43, R54.reuse, R4, R43 ;  /* 0x00000004362b7223 */ /* 0x040fe2000000002b */
[----:B------:R-:W-:Y:S01]  /*3ea0*/  FFMA R45, R54, R6, R45 ;  /* 0x00000006362d7223 */ /* 0x000fe2000000002d */
[C---:B--2---:R-:W-:Y:S01]  /*3eb0*/  FFMA R42, R28.reuse, R4, R51 ;  /* 0x000000041c2a7223 */ /* 0x044fe20000000033 */
[----:B------:R-:W2:Y:S01]  /*3ec0*/  LDS R40, [R65+0xf0] ;  /* 0x0000f00041287984 */ /* 0x000ea20000000800 */
[C---:B------:R-:W-:Y:S01]  /*3ed0*/  FFMA R44, R28.reuse, R5, R44 ;  /* 0x000000051c2c7223 */ /* 0x040fe2000000002c */
[C---:B------:R-:W-:Y:S01]  /*3ee0*/  FFMA R47, R28.reuse, R6, R47 ;  /* 0x000000061c2f7223 */ /* 0x040fe2000000002f */
[-C--:B------:R-:W-:Y:S01]  /*3ef0*/  FFMA R52, R28, R7.reuse, R52 ;  /* 0x000000071c347223 */ /* 0x080fe20000000034 */
[----:B------:R-:W4:Y:S01]  /*3f00*/  LDS R41, [R65+0x140] ;  /* 0x0001400041297984 */ /* 0x000f220000000800 */
[----:B------:R-:W-:-:S03]  /*3f10*/  FFMA R50, R54, R7, R50 ;  /* 0x0000000736327223 */ /* 0x000fc60000000032 */
[----:B------:R-:W5:Y:S04]  /*3f20*/  LDS R53, [R65] ;  /* 0x0000000041357984 */ /* 0x000f680000000800 */
[----:B------:R-:W5:Y:S04]  /*3f30*/  LDS R4, [R65+0x190] ;  /* 0x0001900041047984 */ /* 0x000f680000000800 */
[----:B------:R-:W5:Y:S04]  /*3f40*/  LDS R5, [R65+0x1e0] ;  /* 0x0001e00041057984 */ /* 0x000f680000000800 */
[----:B------:R-:W-:Y:S04]  /*3f50*/  LDS R26, [R39] ;  /* 0x00000000271a7984 */ /* 0x000fe80000000800 */
[----:B------:R-:W5:Y:S04]  /*3f60*/  LDS.128 R28, [R2+0x4400] ;  /* 0x00440000021c7984 */ /* 0x000f680000000c00 */
[----:B------:R-:W-:Y:S01]  /*3f70*/  LDS R12, [R38+0x190] ;  /* 0x00019000260c7984 */ /* 0x000fe20000000800 */
[C---:B---3--:R-:W-:Y:S01]  /*3f80*/  FFMA R57, R46.reuse, R8, R57 ;  /* 0x000000082e397223 */ /* 0x048fe20000000039 */
[C---:B------:R-:W-:Y:S01]  /*3f90*/  FFMA R62, R46.reuse, R9, R62 ;  /* 0x000000092e3e7223 */ /* 0x040fe2000000003e */
[C---:B------:R-:W-:Y:S01]  /*3fa0*/  FFMA R59, R46.reuse, R10, R59 ;  /* 0x0000000a2e3b7223 */ /* 0x040fe2000000003b */
[----:B------:R-:W-:Y:S01]  /*3fb0*/  FFMA R74, R46, R11, R74 ;  /* 0x0000000b2e4a7223 */ /* 0x000fe2000000004a */
        /* <DEDUP_REMOVED lines=9> */
[C---:B----4-:R-:W-:Y:S01]  /*4050*/  FFMA R58, R41.reuse, R8, R58 ;  /* 0x00000008293a7223 */ /* 0x050fe2000000003a */
[C---:B------:R-:W-:Y:S01]  /*4060*/  FFMA R68, R41.reuse, R9, R68 ;  /* 0x0000000929447223 */ /* 0x040fe20000000044 */
[C---:B------:R-:W-:Y:S01]  /*4070*/  FFMA R69, R41.reuse, R10, R69 ;  /* 0x0000000a29457223 */ /* 0x040fe20000000045 */
[----:B------:R-:W2:Y:S01]  /*4080*/  LDS R49, [R39+0xa0] ;  /* 0x0000a00027317984 */ /* 0x000ea20000000800 */
[----:B------:R-:W-:Y:S01]  /*4090*/  FFMA R80, R41, R11, R80 ;  /* 0x0000000b29507223 */ /* 0x000fe20000000050 */
[C---:B-----5:R-:W-:Y:S01]  /*40a0*/  FFMA R51, R53.reuse, R8, R60 ;  /* 0x0000000835337223 */ /* 0x060fe2000000003c */
[C---:B------:R-:W-:Y:S01]  /*40b0*/  FFMA R70, R53.reuse, R9, R70 ;  /* 0x0000000935467223 */ /* 0x040fe20000000046 */
[----:B------:R-:W3:Y:S01]  /*40c0*/  LDS R40, [R39+0xf0] ;  /* 0x0000f00027287984 */ /* 0x000ee20000000800 */
[C---:B------:R-:W-:Y:S01]  /*40d0*/  FFMA R67, R53.reuse, R10, R67 ;  /* 0x0000000a35437223 */ /* 0x040fe20000000043 */
[----:B------:R-:W-:Y:S01]  /*40e0*/  FFMA R72, R53, R11, R72 ;  /* 0x0000000b35487223 */ /* 0x000fe20000000048 */
[C---:B------:R-:W-:Y:S01]  /*40f0*/  FFMA R54, R4.reuse, R8, R43 ;  /* 0x0000000804367223 */ /* 0x040fe2000000002b */
[----:B------:R-:W4:Y:S01]  /*4100*/  LDS R41, [R39+0x140] ;  /* 0x0001400027297984 */ /* 0x000f220000000800 */
[C---:B------:R-:W-:Y:S01]  /*4110*/  FFMA R53, R4.reuse, R10, R45 ;  /* 0x0000000a04357223 */ /* 0x040fe2000000002d */
[C---:B------:R-:W-:Y:S01]  /*4120*/  FFMA R45, R5.reuse, R8, R42 ;  /* 0x00000008052d7223 */ /* 0x040fe2000000002a */
[C---:B------:R-:W-:Y:S01]  /*4130*/  FFMA R48, R4.reuse, R9, R48 ;  /* 0x0000000904307223 */ /* 0x040fe20000000030 */
[----:B------:R-:W5:Y:S01]  /*4140*/  LDS R43, [R39+0x190] ;  /* 0x00019000272b7984 */ /* 0x000f620000000800 */
[----:B------:R-:W-:Y:S01]  /*4150*/  FFMA R50, R4, R11, R50 ;  /* 0x0000000b04327223 */ /* 0x000fe20000000032 */
[C---:B------:R-:W-:Y:S01]  /*4160*/  FFMA R44, R5.reuse, R9, R44 ;  /* 0x00000009052c7223 */ /* 0x040fe2000000002c */
[C---:B------:R-:W-:Y:S01]  /*4170*/  FFMA R47, R5.reuse, R10, R47 ;  /* 0x0000000a052f7223 */ /* 0x040fe2000000002f */
[----:B------:R-:W5:Y:S01]  /*4180*/  LDS R8, [R39+0x1e0] ;  /* 0x0001e00027087984 */ /* 0x000f620000000800 */
[----:B------:R-:W-:Y:S01]  /*4190*/  FFMA R52, R5, R11, R52 ;  /* 0x0000000b05347223 */ /* 0x000fe20000000034 */
[C---:B------:R-:W-:Y:S01]  /*41a0*/  FFMA R51, R26.reuse, R28, R51 ;  /* 0x0000001c1a337223 */ /* 0x040fe20000000033 */
[C---:B------:R-:W-:Y:S01]  /*41b0*/  FFMA R70, R26.reuse, R29, R70 ;  /* 0x0000001d1a467223 */ /* 0x040fe20000000046 */
[----:B------:R-:W-:Y:S01]  /*41c0*/  LDS R42, [R38] ;  /* 0x00000000262a7984 */ /* 0x000fe20000000800 */
[C---:B------:R-:W-:Y:S01]  /*41d0*/  FFMA R67, R26.reuse, R30, R67 ;  /* 0x0000001e1a437223 */ /* 0x040fe20000000043 */
[----:B------:R-:W-:-:S02]  /*41e0*/  FFMA R72, R26, R31, R72 ;  /* 0x0000001f1a487223 */ /* 0x000fc40000000048 */
[----:B------:R-:W5:Y:S04]  /*41f0*/  LDS.128 R4, [R2+0x4600] ;  /* 0x0046000002047984 */ /* 0x000f680000000c00 */
        /* <DEDUP_REMOVED lines=20> */
[CC--:B-----5:R-:W-:Y:S01]  /*4340*/  FFMA R59, R43.reuse, R28.reuse, R54 ;  /* 0x0000001c2b3b7223 */ /* 0x0e0fe20000000036 */
[C---:B------:R-:W-:Y:S01]  /*4350*/  FFMA R48, R43.reuse, R29, R48 ;  /* 0x0000001d2b307223 */ /* 0x040fe20000000030 */
[----:B------:R-:W3:Y:S01]  /*4360*/  LDS R41, [R38+0x1e0] ;  /* 0x0001e00026297984 */ /* 0x000ee20000000800 */
[C---:B------:R-:W-:Y:S01]  /*4370*/  FFMA R28, R8.reuse, R28, R45 ;  /* 0x0000001c081c7223 */ /* 0x040fe2000000002d */
[CC--:B------:R-:W-:Y:S01]  /*4380*/  FFMA R53, R43.reuse, R30.reuse, R53 ;  /* 0x0000001e2b357223 */ /* 0x0c0fe20000000035 */
[----:B------:R-:W-:Y:S01]  /*4390*/  FFMA R50, R43, R31, R50 ;  /* 0x0000001f2b327223 */ /* 0x000fe20000000032 */
[C---:B------:R-:W-:Y:S01]  /*43a0*/  FFMA R44, R8.reuse, R29, R44 ;  /* 0x0000001d082c7223 */ /* 0x040fe2000000002c */
[C---:B------:R-:W-:Y:S01]  /*43b0*/  FFMA R47, R8.reuse, R30, R47 ;  /* 0x0000001e082f7223 */ /* 0x040fe2000000002f */
[----:B------:R-:W-:Y:S01]  /*43c0*/  FFMA R52, R8, R31, R52 ;  /* 0x0000001f08347223 */ /* 0x000fe20000000034 */
[----:B------:R-:W-:Y:S01]  /*43d0*/  LDS R43, [R37] ;  /* 0x00000000252b7984 */ /* 0x000fe20000000800 */
[C---:B------:R-:W-:Y:S01]  /*43e0*/  FFMA R54, R42.reuse, R4, R51 ;  /* 0x000000042a367223 */ /* 0x040fe20000000033 */
[C---:B------:R-:W-:Y:S01]  /*43f0*/  FFMA R70, R42.reuse, R5, R70 ;  /* 0x000000052a467223 */ /* 0x040fe20000000046 */
[C---:B------:R-:W-:Y:S01]  /*4400*/  FFMA R67, R42.reuse, R6, R67 ;  /* 0x000000062a437223 */ /* 0x040fe20000000043 */
[----:B------:R-:W4:Y:S01]  /*4410*/  LDS.128 R8, [R2+0x4800] ;  /* 0x0048000002087984 */ /* 0x000f220000000c00 */
[----:B------:R-:W-:Y:S01]  /*4420*/  FFMA R72, R42, R7, R72 ;  /* 0x000000072a487223 */ /* 0x000fe20000000048 */
[C---:B------:R-:W-:Y:S01]  /*4430*/  FFMA R51, R39.reuse, R4, R56 ;  /* 0x0000000427337223 */ /* 0x040fe20000000038 */
[C---:B------:R-:W-:Y:S01]  /*4440*/  FFMA R66, R39.reuse, R5, R66 ;  /* 0x0000000527427223 */ /* 0x040fe20000000042 */
[----:B------:R-:W5:Y:S01]  /*4450*/  LDS R38, [R37+0x50] ;  /* 0x0000500025267984 */ /* 0x000f620000000800 */
[C---:B------:R-:W-:Y:S01]  /*4460*/  FFMA R63, R39.reuse, R6, R63 ;  /* 0x00000006273f7223 */ /* 0x040fe2000000003f */
[----:B------:R-:W-:Y:S01]  /*4470*/  FFMA R82, R39, R7, R82 ;  /* 0x0000000727527223 */ /* 0x000fe20000000052 */
[C---:B------:R-:W-:Y:S01]  /*4480*/  FFMA R57, R26.reuse, R4, R57 ;  /* 0x000000041a397223 */ /* 0x040fe20000000039 */
[C---:B------:R-:W-:Y:S01]  /*4490*/  FFMA R62, R26.reuse, R5, R62 ;  /* 0x000000051a3e7223 */ /* 0x040fe2000000003e */
[C---:B------:R-:W-:Y:S01]  /*44a0*/  FFMA R65, R26.reuse, R6, R65 ;  /* 0x000000061a417223 */ /* 0x040fe20000000041 */
[----:B------:R-:W-:Y:S01]  /*44b0*/  FFMA R74, R26, R7, R74 ;  /* 0x000000071a4a7223 */ /* 0x000fe2000000004a */
[----:B------:R-:W5:Y:S01]  /*44c0*/  LDS R39, [R37+0xf0] ;  /* 0x0000f00025277984 */ /* 0x000f620000000800 */
[C---:B------:R-:W-:Y:S01]  /*44d0*/  FFMA R59, R12.reuse, R4, R59 ;  /* 0x000000040c3b7223 */ /* 0x040fe2000000003b */
[C---:B------:R-:W-:Y:S01]  /*44e0*/  FFMA R48, R12.reuse, R5, R48 ;  /* 0x000000050c307223 */ /* 0x040fe20000000030 */
[C---:B------:R-:W-:Y:S01]  /*44f0*/  FFMA R53, R12.reuse, R6, R53 ;  /* 0x000000060c357223 */ /* 0x040fe20000000035 */
[----:B------:R-:W5:Y:S01]  /*4500*/  LDS R42, [R37+0x140] ;  /* 0x00014000252a7984 */ /* 0x000f620000000800 */
[----:B------:R-:W-:-:S03]  /*4510*/  FFMA R50, R12, R7, R50 ;  /* 0x000000070c327223 */ /* 0x000fc60000000032 */
[----:B------:R-:W5:Y:S01]  /*4520*/  LDS R26, [R37+0xa0] ;  /* 0x0000a000251a7984 */ /* 0x000f620000000800 */
[C---:B-1----:R-:W-:Y:S01]  /*4530*/  FFMA R56, R46.reuse, R4, R55 ;  /* 0x000000042e387223 */ /* 0x042fe20000000037 */
[CC--:B------:R-:W-:Y:S02]  /*4540*/  FFMA R64, R46.reuse, R5.reuse, R64 ;  /* 0x000000052e407223 */ /* 0x0c0fe40000000040 */
[----:B------:R-:W1:Y:S01]  /*4550*/  LDS R45, [R37+0x1e0] ;  /* 0x0001e000252d7984 */ /* 0x000e620000000800 */
[----:B------:R-:W-:Y:S01]  /*4560*/  FFMA R61, R46, R6, R61 ;  /* 0x000000062e3d7223 */ /* 0x000fe2000000003d */
[C---:B--2---:R-:W-:Y:S01]  /*4570*/  FFMA R49, R40.reuse, R4, R49 ;  /* 0x0000000428317223 */ /* 0x044fe20000000031 */
[C---:B------:R-:W-:Y:S01]  /*4580*/  FFMA R68, R40.reuse, R5, R68 ;  /* 0x0000000528447223 */ /* 0x040fe20000000044 */
[C---:B------:R-:W-:Y:S01]  /*4590*/  FFMA R69, R40.reuse, R6, R69 ;  /* 0x0000000628457223 */ /* 0x040fe20000000045 */
[-C--:B------:R-:W-:Y:S01]  /*45a0*/  FFMA R80, R40, R7.reuse, R80 ;  /* 0x0000000728507223 */ /* 0x080fe20000000050 */
[C---:B---3--:R-:W-:Y:S01]  /*45b0*/  FFMA R4, R41.reuse, R4, R28 ;  /* 0x0000000429047223 */ /* 0x048fe2000000001c */
[----:B------:R-:W2:Y:S01]  /*45c0*/  LDS R40, [R37+0x190] ;  /* 0x0001900025287984 */ /* 0x000ea20000000800 */
[----:B------:R-:W-:Y:S01]  /*45d0*/  FFMA R76, R46, R7, R76 ;  /* 0x000000072e4c7223 */ /* 0x000fe2000000004c */
[C---:B------:R-:W-:Y:S01]  /*45e0*/  FFMA R44, R41.reuse, R5, R44 ;  /* 0x00000005292c7223 */ /* 0x040fe2000000002c */
[C---:B------:R-:W-:Y:S01]  /*45f0*/  FFMA R47, R41.reuse, R6, R47 ;  /* 0x00000006292f7223 */ /* 0x040fe2000000002f */
[----:B------:R-:W-:Y:S01]  /*4600*/  LDS R12, [R36] ;  /* 0x00000000240c7984 */ /* 0x000fe20000000800 */
[----:B------:R-:W-:-:S03]  /*4610*/  FFMA R52, R41, R7, R52 ;  /* 0x0000000729347223 */ /* 0x000fc60000000034 */
[----:B------:R-:W3:Y:S01]  /*4620*/  LDS.128 R28, [R2+0x4a00] ;  /* 0x004a0000021c7984 */ /* 0x000ee20000000c00 */
[C---:B----4-:R-:W-:Y:S01]  /*4630*/  FFMA R55, R43.reuse, R8, R54 ;  /* 0x000000082b377223 */ /* 0x050fe20000000036 */
[C---:B------:R-:W-:Y:S02]  /*4640*/  FFMA R70, R43.reuse, R9, R70 ;  /* 0x000000092b467223 */ /* 0x040fe40000000046 */
[----:B------:R-:W4:Y:S01]  /*4650*/  LDS R3, [R36+0x50] ;  /* 0x0000500024037984 */ /* 0x000f220000000800 */
[C---:B------:R-:W-:Y:S01]  /*4660*/  FFMA R67, R43.reuse, R10, R67 ;  /* 0x0000000a2b437223 */ /* 0x040fe20000000043 */
[----:B------:R-:W-:Y:S01]  /*4670*/  FFMA R72, R43, R11, R72 ;  /* 0x0000000b2b487223 */ /* 0x000fe20000000048 */
[C---:B-----5:R-:W-:Y:S01]  /*4680*/  FFMA R46, R38.reuse, R8, R57 ;  /* 0x00000008262e7223 */ /* 0x060fe20000000039 */
[----:B------:R-:W5:Y:S01]  /*4690*/  LDS R37, [R36+0xa0] ;  /* 0x0000a00024257984 */ /* 0x000f620000000800 */
        /* <DEDUP_REMOVED lines=8> */
[----:B------:R-:W-:Y:S01]  /*4720*/  FFMA R76, R39, R11, R76 ;  /* 0x0000000b274c7223 */ /* 0x000fe2000000004c */
[C---:B------:R-:W-:Y:S01]  /*4730*/  FFMA R49, R42.reuse, R8, R49 ;  /* 0x000000082a317223 */ /* 0x040fe20000000031 */
[C---:B------:R-:W-:Y:S01]  /*4740*/  FFMA R68, R42.reuse, R9, R68 ;  /* 0x000000092a447223 */ /* 0x040fe20000000044 */
[C---:B------:R-:W-:Y:S01]  /*4750*/  FFMA R69, R42.reuse, R10, R69 ;  /* 0x0000000a2a457223 */ /* 0x040fe20000000045 */
[----:B------:R-:W-:Y:S01]  /*4760*/  FFMA R80, R42, R11, R80 ;  /* 0x0000000b2a507223 */ /* 0x000fe20000000050 */
[C---:B------:R-:W-:Y:S01]  /*4770*/  FFMA R54, R26.reuse, R8, R51 ;  /* 0x000000081a367223 */ /* 0x040fe20000000033 */
[C---:B------:R-:W-:Y:S01]  /*4780*/  FFMA R66, R26.reuse, R9, R66 ;  /* 0x000000091a427223 */ /* 0x040fe20000000042 */
[CC--:B------:R-:W-:Y:S01]  /*4790*/  FFMA R63, R26.reuse, R10.reuse, R63 ;  /* 0x0000000a1a3f7223 */ /* 0x0c0fe2000000003f */
[----:B------:R-:W-:Y:S01]  /*47a0*/  FFMA R82, R26, R11, R82 ;  /* 0x0000000b1a527223 */ /* 0x000fe20000000052 */
[----:B------:R-:W5:Y:S01]  /*47b0*/  LDS R39, [R36+0x190] ;  /* 0x0001900024277984 */ /* 0x000f620000000800 */
[C---:B-1----:R-:W-:Y:S01]  /*47c0*/  FFMA R44, R45.reuse, R9, R44 ;  /* 0x000000092d2c7223 */ /* 0x042fe2000000002c */
[C---:B------:R-:W-:Y:S01]  /*47d0*/  FFMA R47, R45.reuse, R10, R47 ;  /* 0x0000000a2d2f7223 */ /* 0x040fe2000000002f */
[C---:B------:R-:W-:Y:S01]  /*47e0*/  FFMA R52, R45.reuse, R11, R52 ;  /* 0x0000000b2d347223 */ /* 0x040fe20000000034 */
[----:B------:R-:W1:Y:S01]  /*47f0*/  LDS R26, [R36+0x140] ;  /* 0x00014000241a7984 */ /* 0x000e620000000800 */
[CC--:B--2---:R-:W-:Y:S01]  /*4800*/  FFMA R42, R40.reuse, R8.reuse, R59 ;  /* 0x00000008282a7223 */ /* 0x0c4fe2000000003b */
[----:B------:R-:W-:Y:S01]  /*4810*/  FFMA R8, R45, R8, R4 ;  /* 0x000000082d087223 */ /* 0x000fe20000000004 */
[C---:B------:R-:W-:Y:S01]  /*4820*/  FFMA R48, R40.reuse, R9, R48 ;  /* 0x0000000928307223 */ /* 0x040fe20000000030 */
[----:B------:R-:W-:Y:S01]  /*4830*/  LDS.128 R4, [R2+0x4c00] ;  /* 0x004c000002047984 */ /* 0x000fe20000000c00 */
[C---:B------:R-:W-:Y:S01]  /*4840*/  FFMA R53, R40.reuse, R10, R53 ;  /* 0x0000000a28357223 */ /* 0x040fe20000000035 */
[----:B------:R-:W-:-:S02]  /*4850*/  FFMA R50, R40, R11, R50 ;  /* 0x0000000b28327223 */ /* 0x000fc40000000032 */
[----:B------:R-:W2:Y:S01]  /*4860*/  LDS R40, [R35] ;  /* 0x0000000023287984 */ /* 0x000ea20000000800 */
[C---:B---3--:R-:W-:Y:S01]  /*4870*/  FFMA R55, R12.reuse, R28, R55 ;  /* 0x0000001c0c377223 */ /* 0x048fe20000000037 */
[C---:B------:R-:W-:Y:S01]  /*4880*/  FFMA R70, R12.reuse, R29, R70 ;  /* 0x0000001d0c467223 */ /* 0x040fe20000000046 */
[C---:B------:R-:W-:Y:S01]  /*4890*/  FFMA R67, R12.reuse, R30, R67 ;  /* 0x0000001e0c437223 */ /* 0x040fe20000000043 */
[----:B------:R-:W-:Y:S01]  /*48a0*/  FFMA R72, R12, R31, R72 ;  /* 0x0000001f0c487223 */ /* 0x000fe20000000048 */
[C---:B----4-:R-:W-:Y:S01]  /*48b0*/  FFMA R45, R3.reuse, R28, R46 ;  /* 0x0000001c032d7223 */ /* 0x050fe2000000002e */
[----:B------:R-:W3:Y:S01]  /*48c0*/  LDS R12, [R35+0xa0] ;  /* 0x0000a000230c7984 */ /* 0x000ee20000000800 */
[C---:B------:R-:W-:Y:S01]  /*48d0*/  FFMA R62, R3.reuse, R29, R62 ;  /* 0x0000001d033e7223 */ /* 0x040fe2000000003e */
[C---:B------:R-:W-:Y:S01]  /*48e0*/  FFMA R65, R3.reuse, R30, R65 ;  /* 0x0000001e03417223 */ /* 0x040fe20000000041 */
[----:B------:R-:W-:Y:S01]  /*48f0*/  FFMA R74, R3, R31, R74 ;  /* 0x0000001f034a7223 */ /* 0x000fe2000000004a */
[----:B------:R-:W4:Y:S01]  /*4900*/  LDS R36, [R35+0x50] ;  /* 0x0000500023247984 */ /* 0x000f220000000800 */
[C---:B-----5:R-:W-:Y:S01]  /*4910*/  FFMA R51, R37.reuse, R28, R54 ;  /* 0x0000001c25337223 */ /* 0x060fe20000000036 */
[C---:B------:R-:W-:Y:S01]  /*4920*/  FFMA R66, R37.reuse, R29, R66 ;  /* 0x0000001d25427223 */ /* 0x040fe20000000042 */
[C---:B------:R-:W-:Y:S01]  /*4930*/  FFMA R63, R37.reuse, R30, R63 ;  /* 0x0000001e253f7223 */ /* 0x040fe2000000003f */
[----:B------:R-:W5:Y:S01]  /*4940*/  LDS R3, [R35+0xf0] ;  /* 0x0000f00023037984 */ /* 0x000f620000000800 */
[----:B------:R-:W-:Y:S01]  /*4950*/  FFMA R82, R37, R31, R82 ;  /* 0x0000001f25527223 */ /* 0x000fe20000000052 */
[CC--:B------:R-:W-:Y:S01]  /*4960*/  FFMA R44, R41.reuse, R29.reuse, R44 ;  /* 0x0000001d292c7223 */ /* 0x0c0fe2000000002c */
[C---:B------:R-:W-:Y:S01]  /*4970*/  FFMA R46, R38.reuse, R28, R43 ;  /* 0x0000001c262e7223 */ /* 0x040fe2000000002b */
[----:B------:R-:W5:Y:S01]  /*4980*/  LDS R37, [R35+0x140] ;  /* 0x0001400023257984 */ /* 0x000f620000000800 */
[C---:B------:R-:W-:Y:S01]  /*4990*/  FFMA R64, R38.reuse, R29, R64 ;  /* 0x0000001d26407223 */ /* 0x040fe20000000040 */
[CC--:B------:R-:W-:Y:S01]  /*49a0*/  FFMA R61, R38.reuse, R30.reuse, R61 ;  /* 0x0000001e263d7223 */ /* 0x0c0fe2000000003d */
[-C--:B------:R-:W-:Y:S01]  /*49b0*/  FFMA R76, R38, R31.reuse, R76 ;  /* 0x0000001f264c7223 */ /* 0x080fe2000000004c */
[C---:B------:R-:W-:Y:S01]  /*49c0*/  FFMA R47, R41.reuse, R30, R47 ;  /* 0x0000001e292f7223 */ /* 0x040fe2000000002f */
[----:B------:R-:W5:Y:S01]  /*49d0*/  LDS R38, [R35+0x190] ;  /* 0x0001900023267984 */ /* 0x000f620000000800 */
[----:B------:R-:W-:Y:S01]  /*49e0*/  FFMA R52, R41, R31, R52 ;  /* 0x0000001f29347223 */ /* 0x000fe20000000034 */
[C---:B------:R-:W-:Y:S01]  /*49f0*/  FFMA R43, R39.reuse, R28, R42 ;  /* 0x0000001c272b7223 */ /* 0x040fe2000000002a */
[C---:B------:R-:W-:Y:S01]  /*4a00*/  FFMA R48, R39.reuse, R29, R48 ;  /* 0x0000001d27307223 */ /* 0x040fe20000000030 */
[C---:B------:R-:W-:Y:S01]  /*4a10*/  FFMA R53, R39.reuse, R30, R53 ;  /* 0x0000001e27357223 */ /* 0x040fe20000000035 */
[----:B------:R-:W-:Y:S01]  /*4a20*/  FFMA R50, R39, R31, R50 ;  /* 0x0000001f27327223 */ /* 0x000fe20000000032 */
[C---:B-1----:R-:W-:Y:S01]  /*4a30*/  FFMA R54, R26.reuse, R28, R49 ;  /* 0x0000001c1a367223 */ /* 0x042fe20000000031 */
[C---:B------:R-:W-:Y:S01]  /*4a40*/  FFMA R68, R26.reuse, R29, R68 ;  /* 0x0000001d1a447223 */ /* 0x040fe20000000044 */
[C---:B------:R-:W-:Y:S01]  /*4a50*/  FFMA R69, R26.reuse, R30, R69 ;  /* 0x0000001e1a457223 */ /* 0x040fe20000000045 */
[----:B------:R-:W-:Y:S01]  /*4a60*/  FFMA R80, R26, R31, R80 ;  /* 0x0000001f1a507223 */ /* 0x000fe20000000050 */
[----:B------:R-:W-:Y:S01]  /*4a70*/  FFMA R39, R41, R28, R8 ;  /* 0x0000001c29277223 */ /* 0x000fe20000000008 */
[----:B------:R-:W1:Y:S04]  /*4a80*/  LDS R26, [R35+0x1e0] ;  /* 0x0001e000231a7984 */ /* 0x000e680000000800 */
[----:B------:R-:W-:Y:S01]  /*4a90*/  LDS.128 R8, [R2+0x4e00] ;  /* 0x004e000002087984 */ /* 0x000fe20000000c00 */
[C---:B--2---:R-:W-:Y:S01]  /*4aa0*/  FFMA R55, R40.reuse, R4, R55 ;  /* 0x0000000428377223 */ /* 0x044fe20000000037 */
[C---:B------:R-:W-:Y:S01]  /*4ab0*/  FFMA R70, R40.reuse, R5, R70 ;  /* 0x0000000528467223 */ /* 0x040fe20000000046 */
[C---:B------:R-:W-:Y:S01]  /*4ac0*/  FFMA R67, R40.reuse, R6, R67 ;  /* 0x0000000628437223 */ /* 0x040fe20000000043 */
[----:B------:R-:W2:Y:S01]  /*4ad0*/  LDS R29, [R34+0x50] ;  /* 0x00005000221d7984 */ /* 0x000ea20000000800 */
[----:B------:R-:W-:Y:S01]  /*4ae0*/  FFMA R72, R40, R7, R72 ;  /* 0x0000000728487223 */ /* 0x000fe20000000048 */
[C---:B---3--:R-:W-:Y:S01]  /*4af0*/  FFMA R51, R12.reuse, R4, R51 ;  /* 0x000000040c337223 */ /* 0x048fe20000000033 */
[C---:B------:R-:W-:Y:S01]  /*4b00*/  FFMA R66, R12.reuse, R5, R66 ;  /* 0x000000050c427223 */ /* 0x040fe20000000042 */
[C---:B------:R-:W-:Y:S01]  /*4b10*/  FFMA R63, R12.reuse, R6, R63 ;  /* 0x000000060c3f7223 */ /* 0x040fe2000000003f */
[----:B------:R-:W-:Y:S01]  /*4b20*/  FFMA R82, R12, R7, R82 ;  /* 0x000000070c527223 */ /* 0x000fe20000000052 */
[C---:B----4-:R-:W-:Y:S01]  /*4b30*/  FFMA R40, R36.reuse, R4, R45 ;  /* 0x0000000424287223 */ /* 0x050fe2000000002d */
[----:B------:R-:W3:Y:S01]  /*4b40*/  LDS R12, [R34+0x140] ;  /* 0x00014000220c7984 */ /* 0x000ee20000000800 */
[CC--:B------:R-:W-:Y:S01]  /*4b50*/  FFMA R62, R36.reuse, R5.reuse, R62 ;  /* 0x00000005243e7223 */ /* 0x0c0fe2000000003e */
[C---:B------:R-:W-:Y:S01]  /*4b60*/  FFMA R65, R36.reuse, R6, R65 ;  /* 0x0000000624417223 */ /* 0x040fe20000000041 */
[C---:B-----5:R-:W-:Y:S01]  /*4b70*/  FFMA R46, R3.reuse, R4, R46 ;  /* 0x00000004032e7223 */ /* 0x060fe2000000002e */
[C---:B------:R-:W-:Y:S01]  /*4b80*/  FFMA R64, R3.reuse, R5, R64 ;  /* 0x0000000503407223 */ /* 0x040fe20000000040 */
[C---:B------:R-:W-:Y:S01]  /*4b90*/  FFMA R61, R3.reuse, R6, R61 ;  /* 0x00000006033d7223 */ /* 0x040fe2000000003d */
[-C--:B------:R-:W-:Y:S01]  /*4ba0*/  FFMA R76, R3, R7.reuse, R76 ;  /* 0x00000007034c7223 */ /* 0x080fe2000000004c */
[----:B------:R-:W4:Y:S01]  /*4bb0*/  LDS R28, [R34] ;  /* 0x00000000221c7984 */ /* 0x000f220000000800 */
[----:B------:R-:W-:Y:S01]  /*4bc0*/  FFMA R74, R36, R7, R74 ;  /* 0x00000007244a7223 */ /* 0x000fe2000000004a */
[C---:B------:R-:W-:Y:S01]  /*4bd0*/  FFMA R41, R37.reuse, R4, R54 ;  /* 0x0000000425297223 */ /* 0x040fe20000000036 */
[C---:B------:R-:W-:Y:S01]  /*4be0*/  FFMA R68, R37.reuse, R5, R68 ;  /* 0x0000000525447223 */ /* 0x040fe20000000044 */
[----:B------:R-:W5:Y:S01]  /*4bf0*/  LDS R3, [R34+0x190] ;  /* 0x0001900022037984 */ /* 0x000f620000000800 */
[C---:B------:R-:W-:Y:S01]  /*4c00*/  FFMA R69, R37.reuse, R6, R69 ;  /* 0x0000000625457223 */ /* 0x040fe20000000045 */
[----:B------:R-:W-:Y:S01]  /*4c10*/  FFMA R80, R37, R7, R80 ;  /* 0x0000000725507223 */ /* 0x000fe20000000050 */
[C---:B------:R-:W-:Y:S01]  /*4c20*/  FFMA R36, R38.reuse, R4, R43 ;  /* 0x0000000426247223 */ /* 0x040fe2000000002b */
[----:B------:R-:W5:Y:S01]  /*4c30*/  LDS R30, [R34+0xa0] ;  /* 0x0000a000221e7984 */ /* 0x000f620000000800 */
[C---:B------:R-:W-:Y:S01]  /*4c40*/  FFMA R48, R38.reuse, R5, R48 ;  /* 0x0000000526307223 */ /* 0x040fe20000000030 */
[C---:B------:R-:W-:Y:S01]  /*4c50*/  FFMA R53, R38.reuse, R6, R53 ;  /* 0x0000000626357223 */ /* 0x040fe20000000035 */
[----:B------:R-:W-:Y:S01]  /*4c60*/  FFMA R50, R38, R7, R50 ;  /* 0x0000000726327223 */ /* 0x000fe20000000032 */
[----:B------:R-:W5:Y:S04]  /*4c70*/  LDS R31, [R34+0xf0] ;  /* 0x0000f000221f7984 */ /* 0x000f680000000800 */
[----:B------:R-:W5:Y:S01]  /*4c80*/  LDS R35, [R34+0x1e0] ;  /* 0x0001e00022237984 */ /* 0x000f620000000800 */
[C---:B-1----:R-:W-:Y:S01]  /*4c90*/  FFMA R38, R26.reuse, R4, R39 ;  /* 0x000000041a267223 */ /* 0x042fe20000000027 */
[C---:B------:R-:W-:Y:S01]  /*4ca0*/  FFMA R44, R26.reuse, R5, R44 ;  /* 0x000000051a2c7223 */ /* 0x040fe2000000002c */
[C---:B------:R-:W-:Y:S01]  /*4cb0*/  FFMA R42, R26.reuse, R6, R47 ;  /* 0x000000061a2a7223 */ /* 0x040fe2000000002f */
[----:B------:R-:W-:Y:S01]  /*4cc0*/  FFMA R52, R26, R7, R52 ;  /* 0x000000071a347223 */ /* 0x000fe20000000034 */
[----:B------:R-:W-:Y:S01]  /*4cd0*/  LDS R34, [R33+0x50] ;  /* 0x0000500021227984 */ /* 0x000fe20000000800 */
[----:B--2---:R-:W-:-:S03]  /*4ce0*/  FFMA R43, R29, R8, R40 ;  /* 0x000000081d2b7223 */ /* 0x004fc60000000028 */
[----:B------:R-:W-:Y:S01]  /*4cf0*/  LDS R26, [R33] ;  /* 0x00000000211a7984 */ /* 0x000fe20000000800 */
[C---:B------:R-:W-:Y:S01]  /*4d00*/  FFMA R62, R29.reuse, R9, R62 ;  /* 0x000000091d3e7223 */ /* 0x040fe2000000003e */
[C---:B------:R-:W-:Y:S01]  /*4d10*/  FFMA R65, R29.reuse, R10, R65 ;  /* 0x0000000a1d417223 */ /* 0x040fe20000000041 */
[----:B------:R-:W-:Y:S01]  /*4d20*/  FFMA R74, R29, R11, R74 ;  /* 0x0000000b1d4a7223 */ /* 0x000fe2000000004a */
[----:B------:R-:W1:Y:S01]  /*4d30*/  LDS.128 R4, [R2] ;  /* 0x0000000002047984 */ /* 0x000e620000000c00 */
[C---:B---3--:R-:W-:Y:S01]  /*4d40*/  FFMA R41, R12.reuse, R8, R41 ;  /* 0x000000080c297223 */ /* 0x048fe20000000029 */
[C---:B------:R-:W-:Y:S02]  /*4d50*/  FFMA R68, R12.reuse, R9, R68 ;  /* 0x000000090c447223 */ /* 0x040fe40000000044 */
[----:B------:R-:W2:Y:S01]  /*4d60*/  LDS R40, [R33+0x140] ;  /* 0x0001400021287984 */ /* 0x000ea20000000800 */
[C---:B------:R-:W-:Y:S01]  /*4d70*/  FFMA R69, R12.reuse, R10, R69 ;  /* 0x0000000a0c457223 */ /* 0x040fe20000000045 */
[----:B------:R-:W-:-:S02]  /*4d80*/  FFMA R80, R12, R11, R80 ;  /* 0x0000000b0c507223 */ /* 0x000fc40000000050 */
[----:B------:R-:W3:Y:S01]  /*4d90*/  LDS R12, [R33+0x190] ;  /* 0x00019000210c7984 */ /* 0x000ee20000000800 */
[C---:B----4-:R-:W-:Y:S01]  /*4da0*/  FFMA R55, R28.reuse, R8, R55 ;  /* 0x000000081c377223 */ /* 0x050fe20000000037 */
[CC--:B------:R-:W-:Y:S01]  /*4db0*/  FFMA R70, R28.reuse, R9.reuse, R70 ;  /* 0x000000091c467223 */ /* 0x0c0fe20000000046 */
[C---:B------:R-:W-:Y:S01]  /*4dc0*/  FFMA R67, R28.reuse, R10, R67 ;  /* 0x0000000a1c437223 */ /* 0x040fe20000000043 */
[----:B------:R-:W4:Y:S01]  /*4dd0*/  LDS R37, [R33+0xa0] ;  /* 0x0000a00021257984 */ /* 0x000f220000000800 */
[C---:B-----5:R-:W-:Y:S01]  /*4de0*/  FFMA R45, R3.reuse, R8, R36 ;  /* 0x00000008032d7223 */ /* 0x060fe20000000024 */
[C---:B------:R-:W-:Y:S01]  /*4df0*/  FFMA R48, R3.reuse, R9, R48 ;  /* 0x0000000903307223 */ /* 0x040fe20000000030 */
[C---:B------:R-:W-:Y:S01]  /*4e00*/  FFMA R53, R3.reuse, R10, R53 ;  /* 0x0000000a03357223 */ /* 0x040fe20000000035 */
[-C--:B------:R-:W-:Y:S01]  /*4e10*/  FFMA R50, R3, R11.reuse, R50 ;  /* 0x0000000b03327223 */ /* 0x080fe20000000032 */
[----:B------:R-:W-:Y:S01]  /*4e20*/  LDS R39, [R33+0xf0] ;  /* 0x0000f00021277984 */ /* 0x000fe20000000800 */
[----:B------:R-:W-:Y:S01]  /*4e30*/  FFMA R72, R28, R11, R72 ;  /* 0x0000000b1c487223 */ /* 0x000fe20000000048 */
[C---:B------:R-:W-:Y:S01]  /*4e40*/  FFMA R54, R30.reuse, R8, R51 ;  /* 0x000000081e367223 */ /* 0x040fe20000000033 */
[----:B------:R-:W-:Y:S01]  /*4e50*/  FFMA R66, R30, R9, R66 ;  /* 0x000000091e427223 */ /* 0x000fe20000000042 */
[----:B------:R-:W5:Y:S01]  /*4e60*/  LDS R3, [R33+0x1e0] ;  /* 0x0001e00021037984 */ /* 0x000f620000000800 */
[----:B------:R-:W-:-:S04]  /*4e70*/  DEPBAR.LE SB0, 0x0 ;  /* 0x000080000000791a */ /* 0x000fc80000000000 */
[----:B------:R-:W-:Y:S01]  /*4e80*/  BAR.SYNC.DEFER_BLOCKING 0x0 ;  /* 0x0000000000007b1d */ /* 0x000fe20000010000 */
[C---:B------:R-:W-:Y:S01]  /*4e90*/  FFMA R63, R30.reuse, R10, R63 ;  /* 0x0000000a1e3f7223 */ /* 0x040fe2000000003f */
[----:B------:R-:W-:Y:S01]  /*4ea0*/  FFMA R82, R30, R11, R82 ;  /* 0x0000000b1e527223 */ /* 0x000fe20000000052 */
[C---:B------:R-:W-:Y:S01]  /*4eb0*/  FFMA R46, R31.reuse, R8, R46 ;  /* 0x000000081f2e7223 */ /* 0x040fe2000000002e */
[C---:B------:R-:W-:Y:S01]  /*4ec0*/  FFMA R64, R31.reuse, R9, R64 ;  /* 0x000000091f407223 */ /* 0x040fe20000000040 */
[C---:B------:R-:W-:Y:S01]  /*4ed0*/  FFMA R61, R31.reuse, R10, R61 ;  /* 0x0000000a1f3d7223 */ /* 0x040fe2000000003d */
        /* <DEDUP_REMOVED lines=9> */
[C---:B------:R-:W-:Y:S01]  /*4f70*/  FFMA R42, R34.reuse, R4, R43 ;  /* 0x00000004222a7223 */ /* 0x040fe2000000002b */
[C---:B------:R-:W-:Y:S01]  /*4f80*/  FFMA R62, R34.reuse, R5, R62 ;  /* 0x00000005223e7223 */ /* 0x040fe2000000003e */
[C---:B------:R-:W-:Y:S01]  /*4f90*/  FFMA R65, R34.reuse, R6, R65 ;  /* 0x0000000622417223 */ /* 0x040fe20000000041 */
[----:B------:R-:W-:Y:S01]  /*4fa0*/  FFMA R74, R34, R7, R74 ;  /* 0x00000007224a7223 */ /* 0x000fe2000000004a */
[C---:B--2---:R-:W-:Y:S01]  /*4fb0*/  FFMA R41, R40.reuse, R4, R41 ;  /* 0x0000000428297223 */ /* 0x044fe20000000029 */
[C---:B------:R-:W-:Y:S01]  /*4fc0*/  FFMA R68, R40.reuse, R5, R68 ;  /* 0x0000000528447223 */ /* 0x040fe20000000044 */
[----:B------:R-:W-:Y:S01]  /*4fd0*/  LDS R36, [R32] ;  /* 0x0000000020247984 */ /* 0x000fe20000000800 */
[C---:B------:R-:W-:Y:S01]  /*4fe0*/  FFMA R69, R40.reuse, R6, R69 ;  /* 0x0000000628457223 */ /* 0x040fe20000000045 */
[----:B------:R-:W-:Y:S01]  /*4ff0*/  FFMA R80, R40, R7, R80 ;  /* 0x0000000728507223 */ /* 0x000fe20000000050 */
[C---:B---3--:R-:W-:Y:S01]  /*5000*/  FFMA R40, R12.reuse, R4, R45 ;  /* 0x000000040c287223 */ /* 0x048fe2000000002d */
[----:B------:R-:W1:Y:S01]  /*5010*/  LDS.128 R28, [R2+0x200] ;  /* 0x00020000021c7984 */ /* 0x000e620000000c00 */
[C---:B------:R-:W-:Y:S01]  /*5020*/  FFMA R48, R12.reuse, R5, R48 ;  /* 0x000000050c307223 */ /* 0x040fe20000000030 */
[C---:B------:R-:W-:Y:S01]  /*5030*/  FFMA R53, R12.reuse, R6, R53 ;  /* 0x000000060c357223 */ /* 0x040fe20000000035 */
[----:B------:R-:W-:Y:S01]  /*5040*/  FFMA R50, R12, R7, R50 ;  /* 0x000000070c327223 */ /* 0x000fe20000000032 */
[----:B------:R-:W2:Y:S01]  /*5050*/  LDS R35, [R32+0x50] ;  /* 0x0000500020237984 */ /* 0x000ea20000000800 */
[CC--:B----4-:R-:W-:Y:S01]  /*5060*/  FFMA R43, R37.reuse, R4.reuse, R54 ;  /* 0x00000004252b7223 */ /* 0x0d0fe20000000036 */
[-C--:B------:R-:W-:Y:S01]  /*5070*/  FFMA R66, R37, R5.reuse, R66 ;  /* 0x0000000525427223 */ /* 0x080fe20000000042 */
[C---:B-----5:R-:W-:Y:S01]  /*5080*/  FFMA R38, R3.reuse, R4, R38 ;  /* 0x0000000403267223 */ /* 0x060fe20000000026 */
[----:B------:R-:W3:Y:S01]  /*5090*/  LDS R26, [R32+0xa0] ;  /* 0x0000a000201a7984 */ /* 0x000ee20000000800 */
[C---:B------:R-:W-:Y:S01]  /*50a0*/  FFMA R44, R3.reuse, R5, R44 ;  /* 0x00000005032c7223 */ /* 0x040fe2000000002c */
[CC--:B------:R-:W-:Y:S01]  /*50b0*/  FFMA R47, R3.reuse, R6.reuse, R47 ;  /* 0x00000006032f7223 */ /* 0x0c0fe2000000002f */
[-C--:B------:R-:W-:Y:S01]  /*50c0*/  FFMA R52, R3, R7.reuse, R52 ;  /* 0x0000000703347223 */ /* 0x080fe20000000034 */
[----:B------:R-:W4:Y:S01]  /*50d0*/  LDS R33, [R32+0xf0] ;  /* 0x0000f00020217984 */ /* 0x000f220000000800 */
[C---:B------:R-:W-:Y:S01]  /*50e0*/  FFMA R63, R37.reuse, R6, R63 ;  /* 0x00000006253f7223 */ /* 0x040fe2000000003f */
[----:B------:R-:W-:Y:S01]  /*50f0*/  FFMA R82, R37, R7, R82 ;  /* 0x0000000725527223 */ /* 0x000fe20000000052 */
[C---:B------:R-:W-:Y:S01]  /*5100*/  FFMA R46, R39.reuse, R4, R46 ;  /* 0x00000004272e7223 */ /* 0x040fe2000000002e */
[----:B------:R-:W5:Y:S01]  /*5110*/  LDS R34, [R32+0x140] ;  /* 0x0001400020227984 */ /* 0x000f620000000800 */
[C---:B------:R-:W-:Y:S01]  /*5120*/  FFMA R64, R39.reuse, R5, R64 ;  /* 0x0000000527407223 */ /* 0x040fe20000000040 */
[C---:B------:R-:W-:Y:S01]  /*5130*/  FFMA R61, R39.reuse, R6, R61 ;  /* 0x00000006273d7223 */ /* 0x040fe2000000003d */
[----:B------:R-:W-:Y:S01]  /*5140*/  FFMA R76, R39, R7, R76 ;  /* 0x00000007274c7223 */ /* 0x000fe2000000004c */
[----:B------:R-:W-:Y:S04]  /*5150*/  LDS R12, [R27] ;  /* 0x000000001b0c7984 */ /* 0x000fe80000000800 */
[----:B------:R-:W5:Y:S04]  /*5160*/  LDS.128 R8, [R2+0x400] ;  /* 0x0004000002087984 */ /* 0x000f680000000c00 */
[----:B------:R-:W5:Y:S04]  /*5170*/  LDS R3, [R27+0x50] ;  /* 0x000050001b037984 */ /* 0x000f680000000800 */
[----:B------:R-:W5:Y:S04]  /*5180*/  LDS R37, [R32+0x190] ;  /* 0x0001900020257984 */ /* 0x000f680000000800 */
[----:B------:R-:W5:Y:S01]  /*5190*/  LDS R39, [R32+0x1e0] ;  /* 0x0001e00020277984 */ /* 0x000f620000000800 */
[C---:B-1----:R-:W-:Y:S01]  /*51a0*/  FFMA R55, R36.reuse, R28, R55 ;  /* 0x0000001c24377223 */ /* 0x042fe20000000037 */
[C---:B------:R-:W-:Y:S01]  /*51b0*/  FFMA R70, R36.reuse, R29, R70 ;  /* 0x0000001d24467223 */ /* 0x040fe20000000046 */
[C---:B------:R-:W-:Y:S01]  /*51c0*/  FFMA R67, R36.reuse, R30, R67 ;  /* 0x0000001e24437223 */ /* 0x040fe20000000043 */
[----:B------:R-:W-:Y:S01]  /*51d0*/  FFMA R72, R36, R31, R72 ;  /* 0x0000001f24487223 */ /* 0x000fe20000000048 */
[----:B------:R-:W1:Y:S01]  /*51e0*/  LDS R32, [R27+0xa0] ;  /* 0x0000a0001b207984 */ /* 0x000e620000000800 */
[C---:B--2---:R-:W-:Y:S01]  /*51f0*/  FFMA R42, R35.reuse, R28, R42 ;  /* 0x0000001c232a7223 */ /* 0x044fe2000000002a */
[C---:B------:R-:W-:Y:S01]  /*5200*/  FFMA R62, R35.reuse, R29, R62 ;  /* 0x0000001d233e7223 */ /* 0x040fe2000000003e */
[C---:B------:R-:W-:Y:S01]  /*5210*/  FFMA R65, R35.reuse, R30, R65 ;  /* 0x0000001e23417223 */ /* 0x040fe20000000041 */
[----:B------:R-:W-:Y:S01]  /*5220*/  FFMA R74, R35, R31, R74 ;  /* 0x0000001f234a7223 */ /* 0x000fe2000000004a */
[C---:B---3--:R-:W-:Y:S01]  /*5230*/  FFMA R43, R26.reuse, R28, R43 ;  /* 0x0000001c1a2b7223 */ /* 0x048fe2000000002b */
[----:B------:R-:W2:Y:S01]  /*5240*/  LDS R35, [R27+0xf0] ;  /* 0x0000f0001b237984 */ /* 0x000ea20000000800 */
[C---:B------:R-:W-:Y:S01]  /*5250*/  FFMA R66, R26.reuse, R29, R66 ;  /* 0x0000001d1a427223 */ /* 0x040fe20000000042 */
[C---:B------:R-:W-:Y:S01]  /*5260*/  FFMA R63, R26.reuse, R30, R63 ;  /* 0x0000001e1a3f7223 */ /* 0x040fe2000000003f */
[----:B------:R-:W-:Y:S01]  /*5270*/  FFMA R82, R26, R31, R82 ;  /* 0x0000001f1a527223 */ /* 0x000fe20000000052 */
[C---:B----4-:R-:W-:Y:S01]  /*5280*/  FFMA R46, R33.reuse, R28, R46 ;  /* 0x0000001c212e7223 */ /* 0x050fe2000000002e */
[C---:B------:R-:W-:Y:S01]  /*5290*/  FFMA R64, R33.reuse, R29, R64 ;  /* 0x0000001d21407223 */ /* 0x040fe20000000040 */
[C---:B------:R-:W-:Y:S01]  /*52a0*/  FFMA R61, R33.reuse, R30, R61 ;  /* 0x0000001e213d7223 */ /* 0x040fe2000000003d */
[----:B------:R-:W-:Y:S01]  /*52b0*/  FFMA R76, R33, R31, R76 ;  /* 0x0000001f214c7223 */ /* 0x000fe2000000004c */
[C---:B-----5:R-:W-:Y:S01]  /*52c0*/  FFMA R41, R34.reuse, R28, R41 ;  /* 0x0000001c22297223 */ /* 0x060fe20000000029 */
[C---:B------:R-:W-:Y:S01]  /*52d0*/  FFMA R68, R34.reuse, R29, R68 ;  /* 0x0000001d22447223 */ /* 0x040fe20000000044 */
[C---:B------:R-:W-:Y:S01]  /*52e0*/  FFMA R69, R34.reuse, R30, R69 ;  /* 0x0000001e22457223 */ /* 0x040fe20000000045 */
[----:B------:R-:W-:Y:S01]  /*52f0*/  FFMA R80, R34, R31, R80 ;  /* 0x0000001f22507223 */ /* 0x000fe20000000050 */
[----:B------:R-:W3:Y:S01]  /*5300*/  LDS R26, [R27+0x140] ;  /* 0x000140001b1a7984 */ /* 0x000ee20000000800 */
[C---:B------:R-:W-:Y:S01]  /*5310*/  FFMA R55, R12.reuse, R8, R55 ;  /* 0x000000080c377223 */ /* 0x040fe20000000037 */
[----:B------:R-:W-:-:S02]  /*5320*/  FFMA R70, R12, R9, R70 ;  /* 0x000000090c467223 */ /* 0x000fc40000000046 */
        /* <DEDUP_REMOVED lines=8> */
[----:B------:R-:W-:Y:S01]  /*53b0*/  LDS.128 R4, [R2+0x600] ;  /* 0x0006000002047984 */ /* 0x000fe20000000c00 */
        /* <DEDUP_REMOVED lines=8> */
[C---:B------:R-:W-:Y:S01]  /*5440*/  FFMA R47, R39.reuse, R30, R47 ;  /* 0x0000001e272f7223 */ /* 0x040fe2000000002f */
[----:B------:R-:W-:Y:S01]  /*5450*/  FFMA R52, R39, R31, R52 ;  /* 0x0000001f27347223 */ /* 0x000fe20000000034 */
[C---:B-1----:R-:W-:Y:S01]  /*5460*/  FFMA R43, R32.reuse, R8, R43 ;  /* 0x00000008202b7223 */ /* 0x042fe2000000002b */
[----:B------:R-:W1:Y:S01]  /*5470*/  LDS R3, [R25+0xf0] ;  /* 0x0000f00019037984 */ /* 0x000e620000000800 */
[C---:B------:R-:W-:Y:S01]  /*5480*/  FFMA R66, R32.reuse, R9, R66 ;  /* 0x0000000920427223 */ /* 0x040fe20000000042 */
[C---:B------:R-:W-:Y:S01]  /*5490*/  FFMA R63, R32.reuse, R10, R63 ;  /* 0x0000000a203f7223 */ /* 0x040fe2000000003f */
[----:B------:R-:W-:Y:S01]  /*54a0*/  FFMA R82, R32, R11, R82 ;  /* 0x0000000b20527223 */ /* 0x000fe20000000052 */
[C---:B--2---:R-:W-:Y:S01]  /*54b0*/  FFMA R46, R35.reuse, R8, R46 ;  /* 0x00000008232e7223 */ /* 0x044fe2000000002e */
[----:B------:R-:W2:Y:S01]  /*54c0*/  LDS R32, [R25+0x140] ;  /* 0x0001400019207984 */ /* 0x000ea20000000800 */
[C---:B------:R-:W-:Y:S01]  /*54d0*/  FFMA R64, R35.reuse, R9, R64 ;  /* 0x0000000923407223 */ /* 0x040fe20000000040 */
[C---:B------:R-:W-:Y:S01]  /*54e0*/  FFMA R61, R35.reuse, R10, R61 ;  /* 0x0000000a233d7223 */ /* 0x040fe2000000003d */
[----:B------:R-:W-:Y:S01]  /*54f0*/  FFMA R76, R35, R11, R76 ;  /* 0x0000000b234c7223 */ /* 0x000fe2000000004c */
[----:B------:R-:W2:Y:S04]  /*5500*/  LDS R36, [R25] ;  /* 0x0000000019247984 */ /* 0x000ea80000000800 */
[----:B------:R-:W2:Y:S01]  /*5510*/  LDS R35, [R25+0x190] ;  /* 0x0001900019237984 */ /* 0x000ea20000000800 */
[C---:B---3--:R-:W-:Y:S01]  /*5520*/  FFMA R41, R26.reuse, R8, R41 ;  /* 0x000000081a297223 */ /* 0x048fe20000000029 */
[C---:B------:R-:W-:Y:S01]  /*5530*/  FFMA R68, R26.reuse, R9, R68 ;  /* 0x000000091a447223 */ /* 0x040fe20000000044 */
[C---:B------:R-:W-:Y:S01]  /*5540*/  FFMA R69, R26.reuse, R10, R69 ;  /* 0x0000000a1a457223 */ /* 0x040fe20000000045 */
[----:B------:R-:W-:Y:S01]  /*5550*/  FFMA R80, R26, R11, R80 ;  /* 0x0000000b1a507223 */ /* 0x000fe20000000050 */
[----:B------:R-:W-:Y:S01]  /*5560*/  LDS.128 R28, [R2+0x800] ;  /* 0x00080000021c7984 */ /* 0x000fe20000000c00 */
[C---:B----4-:R-:W-:Y:S01]  /*5570*/  FFMA R40, R33.reuse, R8, R40 ;  /* 0x0000000821287223 */ /* 0x050fe20000000028 */
[CC--:B------:R-:W-:Y:S01]  /*5580*/  FFMA R48, R33.reuse, R9.reuse, R48 ;  /* 0x0000000921307223 */ /* 0x0c0fe20000000030 */
[C---:B------:R-:W-:Y:S01]  /*5590*/  FFMA R53, R33.reuse, R10, R53 ;  /* 0x0000000a21357223 */ /* 0x040fe20000000035 */
[C---:B-----5:R-:W-:Y:S01]  /*55a0*/  FFMA R37, R34.reuse, R8, R37 ;  /* 0x0000000822257223 */ /* 0x060fe20000000025 */
[C---:B------:R-:W-:Y:S01]  /*55b0*/  FFMA R44, R34.reuse, R9, R44 ;  /* 0x00000009222c7223 */ /* 0x040fe2000000002c */
[C---:B------:R-:W-:Y:S01]  /*55c0*/  FFMA R47, R34.reuse, R10, R47 ;  /* 0x0000000a222f7223 */ /* 0x040fe2000000002f */
[-C--:B------:R-:W-:Y:S01]  /*55d0*/  FFMA R52, R34, R11.reuse, R52 ;  /* 0x0000000b22347223 */ /* 0x080fe20000000034 */
[----:B------:R-:W3:Y:S01]  /*55e0*/  LDS R26, [R25+0x1e0] ;  /* 0x0001e000191a7984 */ /* 0x000ee20000000800 */
[----:B------:R-:W-:-:S03]  /*55f0*/  FFMA R50, R33, R11, R50 ;  /* 0x0000000b21327223 */ /* 0x000fc60000000032 */
[----:B------:R-:W4:Y:S01]  /*5600*/  LDS R34, [R24+0xa0] ;  /* 0x0000a00018227984 */ /* 0x000f220000000800 */
        /* <DEDUP_REMOVED lines=8> */
[----:B------:R-:W5:Y:S01]  /*5690*/  LDS R25, [R24+0x50] ;  /* 0x0000500018197984 */ /* 0x000f620000000800 */
[C---:B-1----:R-:W-:Y:S01]  /*56a0*/  FFMA R46, R3.reuse, R4, R46 ;  /* 0x00000004032e7223 */ /* 0x042fe2000000002e */
[C---:B------:R-:W-:Y:S01]  /*56b0*/  FFMA R64, R3.reuse, R5, R64 ;  /* 0x0000000503407223 */ /* 0x040fe20000000040 */
[C---:B------:R-:W-:Y:S01]  /*56c0*/  FFMA R61, R3.reuse, R6, R61 ;  /* 0x00000006033d7223 */ /* 0x040fe2000000003d */
[----:B------:R-:W1:Y:S01]  /*56d0*/  LDS R27, [R24+0xf0] ;  /* 0x0000f000181b7984 */ /* 0x000e620000000800 */
[----:B------:R-:W-:Y:S01]  /*56e0*/  FFMA R76, R3, R7, R76 ;  /* 0x00000007034c7223 */ /* 0x000fe2000000004c */
[C---:B--2---:R-:W-:Y:S01]  /*56f0*/  FFMA R41, R32.reuse, R4, R41 ;  /* 0x0000000420297223 */ /* 0x044fe20000000029 */
[C---:B------:R-:W-:Y:S01]  /*5700*/  FFMA R68, R32.reuse, R5, R68 ;  /* 0x0000000520447223 */ /* 0x040fe20000000044 */
[----:B------:R-:W2:Y:S01]  /*5710*/  LDS R12, [R24+0x140] ;  /* 0x00014000180c7984 */ /* 0x000ea20000000800 */
[C---:B------:R-:W-:Y:S01]  /*5720*/  FFMA R69, R32.reuse, R6, R69 ;  /* 0x0000000620457223 */ /* 0x040fe20000000045 */
[----:B------:R-:W-:Y:S01]  /*5730*/  FFMA R80, R32, R7, R80 ;  /* 0x0000000720507223 */ /* 0x000fe20000000050 */
[CC--:B------:R-:W-:Y:S01]  /*5740*/  FFMA R38, R36.reuse, R4.reuse, R55 ;  /* 0x0000000424267223 */ /* 0x0c0fe20000000037 */
[----:B------:R-:W2:Y:S01]  /*5750*/  LDS R3, [R24+0x190] ;  /* 0x0001900018037984 */ /* 0x000ea20000000800 */
[C---:B------:R-:W-:Y:S01]  /*5760*/  FFMA R40, R35.reuse, R4, R40 ;  /* 0x0000000423287223 */ /* 0x040fe20000000028 */
[C---:B------:R-:W-:Y:S01]  /*5770*/  FFMA R48, R35.reuse, R5, R48 ;  /* 0x0000000523307223 */ /* 0x040fe20000000030 */
[CC--:B------:R-:W-:Y:S01]  /*5780*/  FFMA R53, R35.reuse, R6.reuse, R53 ;  /* 0x0000000623357223 */ /* 0x0c0fe20000000035 */
[----:B------:R-:W2:Y:S01]  /*5790*/  LDS R33, [R24] ;  /* 0x0000000018217984 */ /* 0x000ea20000000800 */
[----:B------:R-:W-:Y:S01]  /*57a0*/  FFMA R50, R35, R7, R50 ;  /* 0x0000000723327223 */ /* 0x000fe20000000032 */
[C---:B------:R-:W-:Y:S01]  /*57b0*/  FFMA R70, R36.reuse, R5, R70 ;  /* 0x0000000524467223 */ /* 0x040fe20000000046 */
[C---:B------:R-:W-:Y:S01]  /*57c0*/  FFMA R67, R36.reuse, R6, R67 ;  /* 0x0000000624437223 */ /* 0x040fe20000000043 */
[----:B------:R-:W2:Y:S01]  /*57d0*/  LDS R32, [R24+0x1e0] ;  /* 0x0001e00018207984 */ /* 0x000ea20000000800 */
[----:B------:R-:W-:-:S03]  /*57e0*/  FFMA R72, R36, R7, R72 ;  /* 0x0000000724487223 */ /* 0x000fc60000000048 */
[----:B------:R-:W-:Y:S01]  /*57f0*/  LDS R35, [R23] ;  /* 0x0000000017237984 */ /* 0x000fe20000000800 */
[----:B---3--:R-:W-:-:S03]  /*5800*/  FFMA R37, R26, R4, R37 ;  /* 0x000000041a257223 */ /* 0x008fc60000000025 */
[----:B------:R-:W3:Y:S01]  /*5810*/  LDS.128 R8, [R2+0xa00] ;  /* 0x000a000002087984 */ /* 0x000ee20000000c00 */
[C---:B------:R-:W-:Y:S01]  /*5820*/  FFMA R44, R26.reuse, R5, R44 ;  /* 0x000000051a2c7223 */ /* 0x040fe2000000002c */
[----:B------:R-:W-:Y:S01]  /*5830*/  FFMA R47, R26, R6, R47 ;  /* 0x000000061a2f7223 */ /* 0x000fe2000000002f */
[C---:B----4-:R-:W-:Y:S01]  /*5840*/  FFMA R43, R34.reuse, R28, R43 ;  /* 0x0000001c222b7223 */ /* 0x050fe2000000002b */
[C---:B------:R-:W-:Y:S01]  /*5850*/  FFMA R66, R34.reuse, R29, R66 ;  /* 0x0000001d22427223 */ /* 0x040fe20000000042 */
[C---:B------:R-:W-:Y:S01]  /*5860*/  FFMA R63, R34.reuse, R30, R63 ;  /* 0x0000001e223f7223 */ /* 0x040fe2000000003f */
[----:B------:R-:W-:Y:S01]  /*5870*/  FFMA R82, R34, R31, R82 ;  /* 0x0000001f22527223 */ /* 0x000fe20000000052 */
[----:B------:R-:W-:Y:S01]  /*5880*/  FFMA R52, R26, R7, R52 ;  /* 0x000000071a347223 */ /* 0x000fe20000000034 */
[----:B------:R-:W4:Y:S01]  /*5890*/  LDS R24, [R23+0x50] ;  /* 0x0000500017187984 */ /* 0x000f220000000800 */
        /* <DEDUP_REMOVED lines=13> */
[C---:B------:R-:W-:Y:S01]  /*5970*/  FFMA R40, R3.reuse, R28, R40 ;  /* 0x0000001c03287223 */ /* 0x040fe20000000028 */
[C---:B------:R-:W-:Y:S01]  /*5980*/  FFMA R48, R3.reuse, R29, R48 ;  /* 0x0000001d03307223 */ /* 0x040fe20000000030 */
[C---:B------:R-:W-:Y:S01]  /*5990*/  FFMA R53, R3.reuse, R30, R53 ;  /* 0x0000001e03357223 */ /* 0x040fe20000000035 */
[----:B------:R-:W2:Y:S01]  /*59a0*/  LDS R25, [R23+0xf0] ;  /* 0x0000f00017197984 */ /* 0x000ea20000000800 */
        /* <DEDUP_REMOVED lines=11> */
[----:B------:R-:W-:Y:S01]  /*5a60*/  LDS R3, [R14] ;  /* 0x000000000e037984 */ /* 0x000fe20000000800 */
[C---:B---3--:R-:W-:Y:S01]  /*5a70*/  FFMA R38, R35.reuse, R8, R38 ;  /* 0x0000000823267223 */ /* 0x048fe20000000026 */
[C---:B------:R-:W-:Y:S01]  /*5a80*/  FFMA R70, R35.reuse, R9, R70 ;  /* 0x0000000923467223 */ /* 0x040fe20000000046 */
[C---:B------:R-:W-:Y:S01]  /*5a90*/  FFMA R67, R35.reuse, R10, R67 ;  /* 0x0000000a23437223 */ /* 0x040fe20000000043 */
[----:B------:R-:W3:Y:S01]  /*5aa0*/  LDS.128 R4, [R2+0xc00] ;  /* 0x000c000002047984 */ /* 0x000ee20000000c00 */
[----:B------:R-:W-:-:S03]  /*5ab0*/  FFMA R72, R35, R11, R72 ;  /* 0x0000000b23487223 */ /* 0x000fc60000000048 */
[----:B------:R-:W3:Y:S01]  /*5ac0*/  LDS R33, [R23+0x140] ;  /* 0x0001400017217984 */ /* 0x000ee20000000800 */
[C---:B----4-:R-:W-:Y:S01]  /*5ad0*/  FFMA R36, R24.reuse, R8, R39 ;  /* 0x0000000818247223 */ /* 0x050fe20000000027 */
[C---:B------:R-:W-:Y:S01]  /*5ae0*/  FFMA R62, R24.reuse, R9, R62 ;  /* 0x00000009183e7223 */ /* 0x040fe2000000003e */
[C---:B------:R-:W-:Y:S01]  /*5af0*/  FFMA R65, R24.reuse, R10, R65 ;  /* 0x0000000a18417223 */ /* 0x040fe20000000041 */
[----:B------:R-:W4:Y:S01]  /*5b00*/  LDS R23, [R14+0x50] ;  /* 0x000050000e177984 */ /* 0x000f220000000800 */
[----:B------:R-:W-:-:S03]  /*5b10*/  FFMA R74, R24, R11, R74 ;  /* 0x0000000b184a7223 */ /* 0x000fc6000000004a */
[----:B------:R-:W4:Y:S04]  /*5b20*/  LDS R28, [R14+0xa0] ;  /* 0x0000a0000e1c7984 */ /* 0x000f280000000800 */
[----:B------:R-:W4:Y:S04]  /*5b30*/  LDS R30, [R14+0x140] ;  /* 0x000140000e1e7984 */ /* 0x000f280000000800 */
[----:B------:R-:W4:Y:S01]  /*5b40*/  LDS R29, [R14+0xf0] ;  /* 0x0000f0000e1d7984 */ /* 0x000f220000000800 */
[C---:B-1----:R-:W-:Y:S01]  /*5b50*/  FFMA R43, R26.reuse, R8, R43 ;  /* 0x000000081a2b7223 */ /* 0x042fe2000000002b */
[C---:B------:R-:W-:Y:S01]  /*5b60*/  FFMA R66, R26.reuse, R9, R66 ;  /* 0x000000091a427223 */ /* 0x040fe20000000042 */
[C---:B------:R-:W-:Y:S01]  /*5b70*/  FFMA R63, R26.reuse, R10, R63 ;  /* 0x0000000a1a3f7223 */ /* 0x040fe2000000003f */
[----:B------:R-:W1:Y:S01]  /*5b80*/  LDS R31, [R14+0x190] ;  /* 0x000190000e1f7984 */ /* 0x000e620000000800 */
[----:B------:R-:W-:Y:S01]  /*5b90*/  FFMA R82, R26, R11, R82 ;  /* 0x0000000b1a527223 */ /* 0x000fe20000000052 */
[C---:B--2---:R-:W-:Y:S01]  /*5ba0*/  FFMA R46, R25.reuse, R8, R46 ;  /* 0x00000008192e7223 */ /* 0x044fe2000000002e */
[C---:B------:R-:W-:Y:S01]  /*5bb0*/  FFMA R64, R25.reuse, R9, R64 ;  /* 0x0000000919407223 */ /* 0x040fe20000000040 */
[C---:B------:R-:W-:Y:S01]  /*5bc0*/  FFMA R61, R25.reuse, R10, R61 ;  /* 0x0000000a193d7223 */ /* 0x040fe2000000003d */
[----:B------:R-:W-:Y:S01]  /*5bd0*/  FFMA R76, R25, R11, R76 ;  /* 0x0000000b194c7223 */ /* 0x000fe2000000004c */
[----:B------:R-:W2:Y:S01]  /*5be0*/  LDS R32, [R14+0x1e0] ;  /* 0x0001e0000e207984 */ /* 0x000ea20000000800 */
[C---:B-----5:R-:W-:Y:S01]  /*5bf0*/  FFMA R40, R27.reuse, R8, R40 ;  /* 0x000000081b287223 */ /* 0x060fe20000000028 */
[C---:B------:R-:W-:Y:S01]  /*5c00*/  FFMA R48, R27.reuse, R9, R48 ;  /* 0x000000091b307223 */ /* 0x040fe20000000030 */
[C---:B------:R-:W-:Y:S01]  /*5c10*/  FFMA R53, R27.reuse, R10, R53 ;  /* 0x0000000a1b357223 */ /* 0x040fe20000000035 */
[----:B------:R-:W-:Y:S01]  /*5c20*/  FFMA R50, R27, R11, R50 ;  /* 0x0000000b1b327223 */ /* 0x000fe20000000032 */
[C---:B------:R-:W-:Y:S01]  /*5c30*/  FFMA R37, R12.reuse, R8, R37 ;  /* 0x000000080c257223 */ /* 0x040fe20000000025 */
[C---:B------:R-:W-:Y:S01]  /*5c40*/  FFMA R44, R12.reuse, R9, R44 ;  /* 0x000000090c2c7223 */ /* 0x040fe2000000002c */
[C---:B------:R-:W-:Y:S01]  /*5c50*/  FFMA R47, R12.reuse, R10, R47 ;  /* 0x0000000a0c2f7223 */ /* 0x040fe2000000002f */
[----:B------:R-:W-:Y:S01]  /*5c60*/  FFMA R52, R12, R11, R52 ;  /* 0x0000000b0c347223 */ /* 0x000fe20000000034 */
[----:B------:R-:W-:Y:S01]  /*5c70*/  LDS.128 R24, [R2+0xe00] ;  /* 0x000e000002187984 */ /* 0x000fe20000000c00 */
[C---:B---3--:R-:W-:Y:S01]  /*5c80*/  FFMA R38, R3.reuse, R4, R38 ;  /* 0x0000000403267223 */ /* 0x048fe20000000026 */
[C---:B------:R-:W-:Y:S01]  /*5c90*/  FFMA R70, R3.reuse, R5, R70 ;  /* 0x0000000503467223 */ /* 0x040fe20000000046 */
[C---:B------:R-:W-:Y:S01]  /*5ca0*/  FFMA R67, R3.reuse, R6, R67 ;  /* 0x0000000603437223 */ /* 0x040fe20000000043 */
[----:B------:R-:W3:Y:S01]  /*5cb0*/  LDS R12, [R15+0x50] ;  /* 0x000050000f0c7984 */ /* 0x000ee20000000800 */
[----:B------:R-:W-:Y:S01]  /*5cc0*/  FFMA R72, R3, R7, R72 ;  /* 0x0000000703487223 */ /* 0x000fe20000000048 */
[C---:B------:R-:W-:Y:S01]  /*5cd0*/  FFMA R35, R33.reuse, R8, R34 ;  /* 0x0000000821237223 */ /* 0x040fe20000000022 */
[C---:B------:R-:W-:Y:S01]  /*5ce0*/  FFMA R68, R33.reuse, R9, R68 ;  /* 0x0000000921447223 */ /* 0x040fe20000000044 */
[----:B------:R-:W5:Y:S01]  /*5cf0*/  LDS R3, [R15+0xa0] ;  /* 0x0000a0000f037984 */ /* 0x000f620000000800 */
[C---:B------:R-:W-:Y:S01]  /*5d00*/  FFMA R69, R33.reuse, R10, R69 ;  /* 0x0000000a21457223 */ /* 0x040fe20000000045 */
[----:B------:R-:W-:Y:S01]  /*5d10*/  FFMA R80, R33, R11, R80 ;  /* 0x0000000b21507223 */ /* 0x000fe20000000050 */
[C---:B----4-:R-:W-:Y:S01]  /*5d20*/  FFMA R39, R23.reuse, R4, R36 ;  /* 0x0000000417277223 */ /* 0x050fe20000000024 */
[----:B------:R-:W4:Y:S01]  /*5d30*/  LDS R33, [R15] ;  /* 0x000000000f217984 */ /* 0x000f220000000800 */
        /* <DEDUP_REMOVED lines=8> */
[----:B------:R-:W4:Y:S01]  /*5dc0*/  LDS R23, [R15+0x140] ;  /* 0x000140000f177984 */ /* 0x000f220000000800 */
[CC--:B------:R-:W-:Y:S01]  /*5dd0*/  FFMA R36, R30.reuse, R4.reuse, R35 ;  /* 0x000000041e247223 */ /* 0x0c0fe20000000023 */
[C---:B------:R-:W-:Y:S01]  /*5de0*/  FFMA R41, R29.reuse, R4, R46 ;  /* 0x000000041d297223 */ /* 0x040fe2000000002e */
[C---:B------:R-:W-:Y:S01]  /*5df0*/  FFMA R64, R29.reuse, R5, R64 ;  /* 0x000000051d407223 */ /* 0x040fe20000000040 */
[C---:B------:R-:W-:Y:S01]  /*5e00*/  FFMA R61, R29.reuse, R6, R61 ;  /* 0x000000061d3d7223 */ /* 0x040fe2000000003d */
[----:B------:R-:W-:Y:S01]  /*5e10*/  FFMA R76, R29, R7, R76 ;  /* 0x000000071d4c7223 */ /* 0x000fe2000000004c */
[C---:B-1----:R-:W-:Y:S01]  /*5e20*/  FFMA R35, R31.reuse, R4, R40 ;  /* 0x000000041f237223 */ /* 0x042fe20000000028 */
[----:B------:R-:W1:Y:S01]  /*5e30*/  LDS R28, [R15+0x190] ;  /* 0x000190000f1c7984 */ /* 0x000e620000000800 */
[C---:B------:R-:W-:Y:S01]  /*5e40*/  FFMA R68, R30.reuse, R5, R68 ;  /* 0x000000051e447223 */ /* 0x040fe20000000044 */
[C---:B------:R-:W-:Y:S01]  /*5e50*/  FFMA R69, R30.reuse, R6, R69 ;  /* 0x000000061e457223 */ /* 0x040fe20000000045 */
[----:B------:R-:W-:Y:S01]  /*5e60*/  FFMA R80, R30, R7, R80 ;  /* 0x000000071e507223 */ /* 0x000fe20000000050 */
[----:B------:R-:W1:Y:S01]  /*5e70*/  LDS R29, [R15+0x1e0] ;  /* 0x0001e0000f1d7984 */ /* 0x000e620000000800 */
[C---:B--2---:R-:W-:Y:S01]  /*5e80*/  FFMA R4, R32.reuse, R4, R37 ;  /* 0x0000000420047223 */ /* 0x044fe20000000025 */
[C---:B------:R-:W-:Y:S01]  /*5e90*/  FFMA R44, R32.reuse, R5, R44 ;  /* 0x00000005202c7223 */ /* 0x040fe2000000002c */
[CC--:B------:R-:W-:Y:S01]  /*5ea0*/  FFMA R47, R32.reuse, R6.reuse, R47 ;  /* 0x00000006202f7223 */ /* 0x0c0fe2000000002f */
[----:B------:R-:W-:Y:S01]  /*5eb0*/  FFMA R52, R32, R7, R52 ;  /* 0x0000000720347223 */ /* 0x000fe20000000034 */
[C---:B------:R-:W-:Y:S01]  /*5ec0*/  FFMA R48, R31.reuse, R5, R48 ;  /* 0x000000051f307223 */ /* 0x040fe20000000030 */
[C---:B------:R-:W-:Y:S01]  /*5ed0*/  FFMA R53, R31.reuse, R6, R53 ;  /* 0x000000061f357223 */ /* 0x040fe20000000035 */
[----:B------:R-:W-:Y:S01]  /*5ee0*/  FFMA R50, R31, R7, R50 ;  /* 0x000000071f327223 */ /* 0x000fe20000000032 */
[----:B------:R-:W-:Y:S04]  /*5ef0*/  LDS R30, [R16] ;  /* 0x00000000101e7984 */ /* 0x000fe80000000800 */
[----:B------:R-:W2:Y:S01]  /*5f00*/  LDS.128 R8, [R2+0x1000] ;  /* 0x0010000002087984 */ /* 0x000ea20000000c00 */
[C---:B---3--:R-:W-:Y:S01]  /*5f10*/  FFMA R32, R12.reuse, R24, R39 ;  /* 0x000000180c207223 */ /* 0x048fe20000000027 */
[C---:B------:R-:W-:Y:S01]  /*5f20*/  FFMA R62, R12.reuse, R25, R62 ;  /* 0x000000190c3e7223 */ /* 0x040fe2000000003e */
[C---:B------:R-:W-:Y:S01]  /*5f30*/  FFMA R65, R12.reuse, R26, R65 ;  /* 0x0000001a0c417223 */ /* 0x040fe20000000041 */
[----:B------:R-:W3:Y:S01]  /*5f40*/  LDS R15, [R16+0x50] ;  /* 0x00005000100f7984 */ /* 0x000ee20000000800 */
[----:B------:R-:W-:Y:S01]  /*5f50*/  FFMA R74, R12, R27, R74 ;  /* 0x0000001b0c4a7223 */ /* 0x000fe2000000004a */
[C---:B-----5:R-:W-:Y:S01]  /*5f60*/  FFMA R34, R3.reuse, R24, R34 ;  /* 0x0000001803227223 */ /* 0x060fe20000000022 */
[C---:B------:R-:W-:Y:S01]  /*5f70*/  FFMA R66, R3.reuse, R25, R66 ;  /* 0x0000001903427223 */ /* 0x040fe20000000042 */
[----:B------:R-:W5:Y:S01]  /*5f80*/  LDS R31, [R16+0xa0] ;  /* 0x0000a000101f7984 */ /* 0x000f620000000800 */
[C---:B------:R-:W-:Y:S01]  /*5f90*/  FFMA R63, R3.reuse, R26, R63 ;  /* 0x0000001a033f7223 */ /* 0x040fe2000000003f */
[----:B------:R-:W-:Y:S01]  /*5fa0*/  FFMA R82, R3, R27, R82 ;  /* 0x0000001b03527223 */ /* 0x000fe20000000052 */
[C---:B----4-:R-:W-:Y:S01]  /*5fb0*/  FFMA R37, R33.reuse, R24, R38 ;  /* 0x0000001821257223 */ /* 0x050fe20000000026 */
[----:B------:R-:W4:Y:S01]  /*5fc0*/  LDS R12, [R16+0xf0] ;  /* 0x0000f000100c7984 */ /* 0x000f220000000800 */
        /* <DEDUP_REMOVED lines=8> */
[C---:B------:R-:W-:Y:S01]  /*6050*/  FFMA R36, R23.reuse, R24, R36 ;  /* 0x0000001817247223 */ /* 0x040fe20000000024 */
[----:B------:R-:W4:Y:S01]  /*6060*/  LDS R14, [R16+0x190] ;  /* 0x00019000100e7984 */ /* 0x000f220000000800 */
[C---:B------:R-:W-:Y:S01]  /*6070*/  FFMA R68, R23.reuse, R25, R68 ;  /* 0x0000001917447223 */ /* 0x040fe20000000044 */
[C---:B------:R-:W-:Y:S01]  /*6080*/  FFMA R69, R23.reuse, R26, R69 ;  /* 0x0000001a17457223 */ /* 0x040fe20000000045 */
[----:B------:R-:W-:Y:S01]  /*6090*/  FFMA R80, R23, R27, R80 ;  /* 0x0000001b17507223 */ /* 0x000fe20000000050 */
[CC--:B-1----:R-:W-:Y:S01]  /*60a0*/  FFMA R35, R28.reuse, R24.reuse, R35 ;  /* 0x000000181c237223 */ /* 0x0c2fe20000000023 */
[----:B------:R-:W1:Y:S01]  /*60b0*/  LDS R23, [R16+0x1e0] ;  /* 0x0001e00010177984 */ /* 0x000e620000000800 */
[C---:B------:R-:W-:Y:S01]  /*60c0*/  FFMA R24, R29.reuse, R24, R4 ;  /* 0x000000181d187223 */ /* 0x040fe20000000004 */
[C---:B------:R-:W-:Y:S01]  /*60d0*/  FFMA R48, R28.reuse, R25, R48 ;  /* 0x000000191c307223 */ /* 0x040fe20000000030 */
[CC--:B------:R-:W-:Y:S01]  /*60e0*/  FFMA R53, R28.reuse, R26.reuse, R53 ;  /* 0x0000001a1c357223 */ /* 0x0c0fe20000000035 */
[----:B------:R-:W-:Y:S01]  /*60f0*/  FFMA R50, R28, R27, R50 ;  /* 0x0000001b1c327223 */ /* 0x000fe20000000032 */
[C---:B------:R-:W-:Y:S01]  /*6100*/  FFMA R44, R29.reuse, R25, R44 ;  /* 0x000000191d2c7223 */ /* 0x040fe2000000002c */
[----:B------:R-:W-:Y:S01]  /*6110*/  LDS.128 R4, [R2+0x1200] ;  /* 0x0012000002047984 */ /* 0x000fe20000000c00 */
[C---:B------:R-:W-:Y:S01]  /*6120*/  FFMA R47, R29.reuse, R26, R47 ;  /* 0x0000001a1d2f7223 */ /* 0x040fe2000000002f */
[----:B------:R-:W-:-:S02]  /*6130*/  FFMA R52, R29, R27, R52 ;  /* 0x0000001b1d347223 */ /* 0x000fc40000000034 */
[----:B------:R-:W1:Y:S01]  /*6140*/  LDS R16, [R17+0x50] ;  /* 0x0000500011107984 */ /* 0x000e620000000800 */
        /* <DEDUP_REMOVED lines=8> */
[C---:B-----5:R-:W-:Y:S01]  /*61d0*/  FFMA R34, R31.reuse, R8, R34 ;  /* 0x000000081f227223 */ /* 0x060fe20000000022 */
[C---:B------:R-:W-:Y:S01]  /*61e0*/  FFMA R66, R31.reuse, R9, R66 ;  /* 0x000000091f427223 */ /* 0x040fe20000000042 */
[C---:B------:R-:W-:Y:S01]  /*61f0*/  FFMA R63, R31.reuse, R10, R63 ;  /* 0x0000000a1f3f7223 */ /* 0x040fe2000000003f */
[----:B------:R-:W-:Y:S01]  /*6200*/  FFMA R82, R31, R11, R82 ;  /* 0x0000000b1f527223 */ /* 0x000fe20000000052 */
[----:B------:R-:W2:Y:S01]  /*6210*/  LDS R30, [R17+0x140] ;  /* 0x00014000111e7984 */ /* 0x000ea20000000800 */
[C---:B----4-:R-:W-:Y:S01]  /*6220*/  FFMA R32, R12.reuse, R8, R41 ;  /* 0x000000080c207223 */ /* 0x050fe20000000029 */
[C---:B------:R-:W-:Y:S01]  /*6230*/  FFMA R64, R12.reuse, R9, R64 ;  /* 0x000000090c407223 */ /* 0x040fe20000000040 */
[C---:B------:R-:W-:Y:S01]  /*6240*/  FFMA R61, R12.reuse, R10, R61 ;  /* 0x0000000a0c3d7223 */ /* 0x040fe2000000003d */
[----:B------:R-:W-:Y:S01]  /*6250*/  FFMA R76, R12, R11, R76 ;  /* 0x0000000b0c4c7223 */ /* 0x000fe2000000004c */
[----:B------:R-:W3:Y:S01]  /*6260*/  LDS R28, [R17] ;  /* 0x00000000111c7984 */ /* 0x000ee20000000800 */
[C---:B------:R-:W-:Y:S01]  /*6270*/  FFMA R31, R3.reuse, R8, R36 ;  /* 0x00000008031f7223 */ /* 0x040fe20000000024 */
[C---:B------:R-:W-:Y:S01]  /*6280*/  FFMA R68, R3.reuse, R9, R68 ;  /* 0x0000000903447223 */ /* 0x040fe20000000044 */
[C---:B------:R-:W-:Y:S01]  /*6290*/  FFMA R69, R3.reuse, R10, R69 ;  /* 0x0000000a03457223 */ /* 0x040fe20000000045 */
[----:B------:R-:W4:Y:S01]  /*62a0*/  LDS R29, [R17+0xa0] ;  /* 0x0000a000111d7984 */ /* 0x000f220000000800 */
[----:B------:R-:W-:Y:S01]  /*62b0*/  FFMA R80, R3, R11, R80 ;  /* 0x0000000b03507223 */ /* 0x000fe20000000050 */
[C---:B------:R-:W-:Y:S01]  /*62c0*/  FFMA R35, R14.reuse, R8, R35 ;  /* 0x000000080e237223 */ /* 0x040fe20000000023 */
[C---:B------:R-:W-:Y:S01]  /*62d0*/  FFMA R48, R14.reuse, R9, R48 ;  /* 0x000000090e307223 */ /* 0x040fe20000000030 */
[----:B------:R-:W5:Y:S01]  /*62e0*/  LDS R15, [R17+0xf0] ;  /* 0x0000f000110f7984 */ /* 0x000f620000000800 */
[C---:B------:R-:W-:Y:S01]  /*62f0*/  FFMA R53, R14.reuse, R10, R53 ;  /* 0x0000000a0e357223 */ /* 0x040fe20000000035 */
[C---:B-1----:R-:W-:Y:S01]  /*6300*/  FFMA R8, R23.reuse, R8, R24 ;  /* 0x0000000817087223 */ /* 0x042fe20000000018 */
[----:B------:R-:W-:Y:S01]  /*6310*/  FFMA R50, R14, R11, R50 ;  /* 0x0000000b0e327223 */ /* 0x000fe20000000032 */
[----:B------:R-:W1:Y:S01]  /*6320*/  LDS R12, [R17+0x190] ;  /* 0x00019000110c7984 */ /* 0x000e620000000800 */
[C---:B------:R-:W-:Y:S01]  /*6330*/  FFMA R44, R23.reuse, R9, R44 ;  /* 0x00000009172c7223 */ /* 0x040fe2000000002c */
[C---:B------:R-:W-:Y:S01]  /*6340*/  FFMA R47, R23.reuse, R10, R47 ;  /* 0x0000000a172f7223 */ /* 0x040fe2000000002f */
[----:B------:R-:W-:Y:S01]  /*6350*/  FFMA R52, R23, R11, R52 ;  /* 0x0000000b17347223 */ /* 0x000fe20000000034 */
[----:B------:R-:W1:Y:S04]  /*6360*/  LDS R3, [R17+0x1e0] ;  /* 0x0001e00011037984 */ /* 0x000e680000000800 */
[----:B------:R-:W-:Y:S01]  /*6370*/  LDS R14, [R18] ;  /* 0x00000000120e7984 */ /* 0x000fe20000000800 */
[C---:B------:R-:W-:Y:S01]  /*6380*/  FFMA R36, R16.reuse, R4, R33 ;  /* 0x0000000410247223 */ /* 0x040fe20000000021 */
[C---:B------:R-:W-:Y:S01]  /*6390*/  FFMA R62, R16.reuse, R5, R62 ;  /* 0x00000005103e7223 */ /* 0x040fe2000000003e */
[C---:B------:R-:W-:Y:S01]  /*63a0*/  FFMA R65, R16.reuse, R6, R65 ;  /* 0x0000000610417223 */ /* 0x040fe20000000041 */
[----:B------:R-:W1:Y:S01]  /*63b0*/  LDS.128 R24, [R2+0x1400] ;  /* 0x0014000002187984 */ /* 0x000e620000000c00 */
[----:B------:R-:W-:-:S03]  /*63c0*/  FFMA R74, R16, R7, R74 ;  /* 0x00000007104a7223 */ /* 0x000fc6000000004a */
[----:B------:R-:W1:Y:S04]  /*63d0*/  LDS R16, [R18+0xf0] ;  /* 0x0000f00012107984 */ /* 0x000e680000000800 */
[----:B------:R-:W1:Y:S01]  /*63e0*/  LDS R17, [R18+0x50] ;  /* 0x0000500012117984 */ /* 0x000e620000000800 */
[C---:B--2---:R-:W-:Y:S01]  /*63f0*/  FFMA R31, R30.reuse, R4, R31 ;  /* 0x000000041e1f7223 */ /* 0x044fe2000000001f */
[C---:B------:R-:W-:Y:S01]  /*6400*/  FFMA R68, R30.reuse, R5, R68 ;  /* 0x000000051e447223 */ /* 0x040fe20000000044 */
[C---:B------:R-:W-:Y:S01]  /*6410*/  FFMA R69, R30.reuse, R6, R69 ;  /* 0x000000061e457223 */ /* 0x040fe20000000045 */
[----:B------:R-:W-:Y:S01]  /*6420*/  FFMA R80, R30, R7, R80 ;  /* 0x000000071e507223 */ /* 0x000fe20000000050 */
[----:B------:R-:W2:Y:S01]  /*6430*/  LDS R23, [R18+0xa0] ;  /* 0x0000a00012177984 */ /* 0x000ea20000000800 */
[C---:B---3--:R-:W-:Y:S01]  /*6440*/  FFMA R37, R28.reuse, R4, R37 ;  /* 0x000000041c257223 */ /* 0x048fe20000000025 */
        /* <DEDUP_REMOVED lines=16> */
[----:B------:R-:W3:Y:S01]  /*6550*/  LDS R15, [R18+0x190] ;  /* 0x00019000120f7984 */ /* 0x000ee20000000800 */
[C---:B------:R-:W-:Y:S01]  /*6560*/  FFMA R4, R3.reuse, R4, R8 ;  /* 0x0000000403047223 */ /* 0x040fe20000000008 */
[C---:B------:R-:W-:Y:S01]  /*6570*/  FFMA R44, R3.reuse, R5, R44 ;  /* 0x00000005032c7223 */ /* 0x040fe2000000002c */
[C---:B------:R-:W-:Y:S01]  /*6580*/  FFMA R47, R3.reuse, R6, R47 ;  /* 0x00000006032f7223 */ /* 0x040fe2000000002f */
[----:B------:R-:W4:Y:S01]  /*6590*/  LDS R29, [R18+0x1e0] ;  /* 0x0001e000121d7984 */ /* 0x000f220000000800 */
[----:B------:R-:W-:Y:S01]  /*65a0*/  FFMA R52, R3, R7, R52 ;  /* 0x0000000703347223 */ /* 0x000fe20000000034 */
[----:B------:R-:W-:-:S02]  /*65b0*/  FFMA R37, R14, R24, R37 ;  /* 0x000000180e257223 */ /* 0x000fc40000000025 */
[----:B------:R-:W-:Y:S01]  /*65c0*/  LDS R12, [R19] ;  /* 0x00000000130c7984 */ /* 0x000fe20000000800 */
[C---:B------:R-:W-:Y:S01]  /*65d0*/  FFMA R70, R14.reuse, R25, R70 ;  /* 0x000000190e467223 */ /* 0x040fe20000000046 */
[C---:B------:R-:W-:Y:S01]  /*65e0*/  FFMA R67, R14.reuse, R26, R67 ;  /* 0x0000001a0e437223 */ /* 0x040fe20000000043 */
[----:B------:R-:W-:Y:S01]  /*65f0*/  FFMA R72, R14, R27, R72 ;  /* 0x0000001b0e487223 */ /* 0x000fe20000000048 */
[----:B------:R-:W5:Y:S01]  /*6600*/  LDS.128 R8, [R2+0x1600] ;  /* 0x0016000002087984 */ /* 0x000f620000000c00 */
[CC--:B------:R-:W-:Y:S01]  /*6610*/  FFMA R32, R16.reuse, R24.reuse, R33 ;  /* 0x0000001810207223 */ /* 0x0c0fe20000000021 */
[CC--:B------:R-:W-:Y:S01]  /*6620*/  FFMA R64, R16.reuse, R25.reuse, R64 ;  /* 0x0000001910407223 */ /* 0x0c0fe20000000040 */
[C---:B------:R-:W-:Y:S01]  /*6630*/  FFMA R36, R17.reuse, R24, R36 ;  /* 0x0000001811247223 */ /* 0x040fe20000000024 */
[----:B------:R-:W5:Y:S01]  /*6640*/  LDS R3, [R19+0x50] ;  /* 0x0000500013037984 */ /* 0x000f620000000800 */
[C---:B------:R-:W-:Y:S01]  /*6650*/  FFMA R62, R17.reuse, R25, R62 ;  /* 0x00000019113e7223 */ /* 0x040fe2000000003e */
[CC--:B------:R-:W-:Y:S01]  /*6660*/  FFMA R65, R17.reuse, R26.reuse, R65 ;  /* 0x0000001a11417223 */ /* 0x0c0fe20000000041 */
[----:B------:R-:W-:Y:S01]  /*6670*/  FFMA R74, R17, R27, R74 ;  /* 0x0000001b114a7223 */ /* 0x000fe2000000004a */
[----:B------:R-:W5:Y:S01]  /*6680*/  LDS R14, [R19+0xa0] ;  /* 0x0000a000130e7984 */ /* 0x000f620000000800 */
[C---:B------:R-:W-:Y:S01]  /*6690*/  FFMA R61, R16.reuse, R26, R61 ;  /* 0x0000001a103d7223 */ /* 0x040fe2000000003d */
[C---:B--2---:R-:W-:Y:S01]  /*66a0*/  FFMA R35, R23.reuse, R24, R34 ;  /* 0x0000001817237223 */ /* 0x044fe20000000022 */
[C---:B------:R-:W-:Y:S01]  /*66b0*/  FFMA R66, R23.reuse, R25, R66 ;  /* 0x0000001917427223 */ /* 0x040fe20000000042 */
[C---:B------:R-:W-:Y:S01]  /*66c0*/  FFMA R63, R23.reuse, R26, R63 ;  /* 0x0000001a173f7223 */ /* 0x040fe2000000003f */
[-C--:B------:R-:W-:Y:S01]  /*66d0*/  FFMA R82, R23, R27.reuse, R82 ;  /* 0x0000001b17527223 */ /* 0x080fe20000000052 */
[----:B------:R-:W-:Y:S01]  /*66e0*/  FFMA R76, R16, R27, R76 ;  /* 0x0000001b104c7223 */ /* 0x000fe2000000004c */
[----:B------:R-:W2:Y:S04]  /*66f0*/  LDS R17, [R19+0xf0] ;  /* 0x0000f00013117984 */ /* 0x000ea80000000800 */
[----:B------:R-:W2:Y:S04]  /*6700*/  LDS R18, [R19+0x140] ;  /* 0x0001400013127984 */ /* 0x000ea80000000800 */
[----:B------:R-:W2:Y:S01]  /*6710*/  LDS R16, [R19+0x190] ;  /* 0x0001900013107984 */ /* 0x000ea20000000800 */
[C---:B-1----:R-:W-:Y:S01]  /*6720*/  FFMA R31, R28.reuse, R24, R31 ;  /* 0x000000181c1f7223 */ /* 0x042fe2000000001f */
[C---:B------:R-:W-:Y:S01]  /*6730*/  FFMA R68, R28.reuse, R25, R68 ;  /* 0x000000191c447223 */ /* 0x040fe20000000044 */
[C---:B------:R-:W-:Y:S01]  /*6740*/  FFMA R69, R28.reuse, R26, R69 ;  /* 0x0000001a1c457223 */ /* 0x040fe20000000045 */
[----:B------:R-:W-:Y:S01]  /*6750*/  FFMA R80, R28, R27, R80 ;  /* 0x0000001b1c507223 */ /* 0x000fe20000000050 */
[C---:B---3--:R-:W-:Y:S01]  /*6760*/  FFMA R33, R15.reuse, R24, R30 ;  /* 0x000000180f217223 */ /* 0x048fe2000000001e */
[----:B------:R-:W1:Y:S01]  /*6770*/  LDS R23, [R19+0x1e0] ;  /* 0x0001e00013177984 */ /* 0x000e620000000800 */
[C---:B------:R-:W-:Y:S01]  /*6780*/  FFMA R48, R15.reuse, R25, R48 ;  /* 0x000000190f307223 */ /* 0x040fe20000000030 */
[----:B------:R-:W-:Y:S01]  /*6790*/  FFMA R53, R15, R26, R53 ;  /* 0x0000001a0f357223 */ /* 0x000fe20000000035 */
[----:B----4-:R-:W-:Y:S01]  /*67a0*/  FFMA R24, R29, R24, R4 ;  /* 0x000000181d187223 */ /* 0x010fe20000000004 */
[-C--:B------:R-:W-:Y:S01]  /*67b0*/  FFMA R50, R15, R27.reuse, R50 ;  /* 0x0000001b0f327223 */ /* 0x080fe20000000032 */
[----:B------:R-:W-:Y:S01]  /*67c0*/  LDS.128 R4, [R2+0x1800] ;  /* 0x0018000002047984 */ /* 0x000fe20000000c00 */
[C---:B------:R-:W-:Y:S01]  /*67d0*/  FFMA R52, R29.reuse, R27, R52 ;  /* 0x0000001b1d347223 */ /* 0x040fe20000000034 */
[C---:B------:R-:W-:Y:S01]  /*67e0*/  FFMA R44, R29.reuse, R25, R44 ;  /* 0x000000191d2c7223 */ /* 0x040fe2000000002c */
[----:B------:R-:W-:Y:S01]  /*67f0*/  FFMA R47, R29, R26, R47 ;  /* 0x0000001a1d2f7223 */ /* 0x000fe2000000002f */
[----:B------:R-:W3:Y:S01]  /*6800*/  LDS R15, [R20] ;  /* 0x00000000140f7984 */ /* 0x000ee20000000800 */
[C---:B-----5:R-:W-:Y:S01]  /*6810*/  FFMA R28, R12.reuse, R8, R37 ;  /* 0x000000080c1c7223 */ /* 0x060fe20000000025 */
        /* <DEDUP_REMOVED lines=8> */
[C---:B------:R-:W-:Y:S01]  /*68a0*/  FFMA R35, R14.reuse, R8, R35 ;  /* 0x000000080e237223 */ /* 0x040fe20000000023 */
[----:B------:R-:W5:Y:S01]  /*68b0*/  LDS R3, [R20+0xf0] ;  /* 0x0000f00014037984 */ /* 0x000f620000000800 */
[C---:B------:R-:W-:Y:S01]  /*68c0*/  FFMA R66, R14.reuse, R9, R66 ;  /* 0x000000090e427223 */ /* 0x040fe20000000042 */
[C---:B------:R-:W-:Y:S01]  /*68d0*/  FFMA R63, R14.reuse, R10, R63 ;  /* 0x0000000a0e3f7223 */ /* 0x040fe2000000003f */
[----:B------:R-:W-:Y:S01]  /*68e0*/  FFMA R82, R14, R11, R82 ;  /* 0x0000000b0e527223 */ /* 0x000fe20000000052 */
[----:B------:R-:W5:Y:S01]  /*68f0*/  LDS R25, [R20+0x50] ;  /* 0x0000500014197984 */ /* 0x000f620000000800 */
[C---:B--2---:R-:W-:Y:S01]  /*6900*/  FFMA R32, R17.reuse, R8, R32 ;  /* 0x0000000811207223 */ /* 0x044fe20000000020 */
[C---:B------:R-:W-:Y:S01]  /*6910*/  FFMA R64, R17.reuse, R9, R64 ;  /* 0x0000000911407223 */ /* 0x040fe20000000040 */
[C---:B------:R-:W-:Y:S01]  /*6920*/  FFMA R61, R17.reuse, R10, R61 ;  /* 0x0000000a113d7223 */ /* 0x040fe2000000003d */
[----:B------:R-:W2:Y:S01]  /*6930*/  LDS R14, [R20+0x140] ;  /* 0x00014000140e7984 */ /* 0x000ea20000000800 */
[----:B------:R-:W-:Y:S01]  /*6940*/  FFMA R76, R17, R11, R76 ;  /* 0x0000000b114c7223 */ /* 0x000fe2000000004c */
[C---:B------:R-:W-:Y:S01]  /*6950*/  FFMA R31, R18.reuse, R8, R31 ;  /* 0x00000008121f7223 */ /* 0x040fe2000000001f */
[C---:B------:R-:W-:Y:S01]  /*6960*/  FFMA R68, R18.reuse, R9, R68 ;  /* 0x0000000912447223 */ /* 0x040fe20000000044 */
[----:B------:R-:W2:Y:S01]  /*6970*/  LDS R26, [R20+0x190] ;  /* 0x00019000141a7984 */ /* 0x000ea20000000800 */
[C---:B------:R-:W-:Y:S01]  /*6980*/  FFMA R69, R18.reuse, R10, R69 ;  /* 0x0000000a12457223 */ /* 0x040fe20000000045 */
[----:B------:R-:W-:Y:S01]  /*6990*/  FFMA R80, R18, R11, R80 ;  /* 0x0000000b12507223 */ /* 0x000fe20000000050 */
[C---:B------:R-:W-:Y:S01]  /*69a0*/  FFMA R33, R16.reuse, R8, R33 ;  /* 0x0000000810217223 */ /* 0x040fe20000000021 */
[----:B------:R2:W2:Y:S01]  /*69b0*/  LDS R27, [R20+0x1e0] ;  /* 0x0001e000141b7984 */ /* 0x0004a20000000800 */
[C---:B------:R-:W-:Y:S01]  /*69c0*/  FFMA R48, R16.reuse, R9, R48 ;  /* 0x0000000910307223 */ /* 0x040fe20000000030 */
[C---:B------:R-:W-:Y:S01]  /*69d0*/  FFMA R53, R16.reuse, R10, R53 ;  /* 0x0000000a10357223 */ /* 0x040fe20000000035 */
[-C--:B------:R-:W-:Y:S01]  /*69e0*/  FFMA R50, R16, R11.reuse, R50 ;  /* 0x0000000b10327223 */ /* 0x080fe20000000032 */
[C---:B-1----:R-:W-:Y:S01]  /*69f0*/  FFMA R24, R23.reuse, R8, R24 ;  /* 0x0000000817187223 */ /* 0x042fe20000000018 */
[C---:B------:R-:W-:Y:S01]  /*6a00*/  FFMA R52, R23.reuse, R11, R52 ;  /* 0x0000000b17347223 */ /* 0x040fe20000000034 */
[----:B------:R-:W-:Y:S01]  /*6a10*/  LDS R8, [R21] ;  /* 0x0000000015087984 */ /* 0x000fe20000000800 */
[C---:B------:R-:W-:Y:S01]  /*6a20*/  FFMA R44, R23.reuse, R9, R44 ;  /* 0x00000009172c7223 */ /* 0x040fe2000000002c */
[----:B------:R-:W-:-:S02]  /*6a30*/  FFMA R47, R23, R10, R47 ;  /* 0x0000000a172f7223 */ /* 0x000fc4000000002f */
[----:B------:R-:W1:Y:S01]  /*6a40*/  LDS.128 R16, [R2+0x1a00] ;  /* 0x001a000002107984 */ /* 0x000e620000000c00 */
[C---:B---3--:R-:W-:Y:S01]  /*6a50*/  FFMA R23, R15.reuse, R4, R28 ;  /* 0x000000040f177223 */ /* 0x048fe2000000001c */
[C---:B------:R-:W-:Y:S02]  /*6a60*/  FFMA R70, R15.reuse, R5, R70 ;  /* 0x000000050f467223 */ /* 0x040fe40000000046 */
[----:B------:R-:W3:Y:S01]  /*6a70*/  LDS R11, [R21+0xf0] ;  /* 0x0000f000150b7984 */ /* 0x000ee20000000800 */
[C---:B------:R-:W-:Y:S01]  /*6a80*/  FFMA R67, R15.reuse, R6, R67 ;  /* 0x000000060f437223 */ /* 0x040fe20000000043 */
[----:B------:R-:W-:Y:S02]  /*6a90*/  FFMA R72, R15, R7, R72 ;  /* 0x000000070f487223 */ /* 0x000fe40000000048 */
[----:B------:R-:W3:Y:S01]  /*6aa0*/  LDS R9, [R21+0x50] ;  /* 0x0000500015097984 */ /* 0x000ee20000000800 */
[C---:B----4-:R-:W-:Y:S01]  /*6ab0*/  FFMA R35, R12.reuse, R4, R35 ;  /* 0x000000040c237223 */ /* 0x050fe20000000023 */
        /* <DEDUP_REMOVED lines=10> */
[CC--:B------:R-:W-:Y:S01]  /*6b60*/  FFMA R62, R25.reuse, R5.reuse, R62 ;  /* 0x00000005193e7223 */ /* 0x0c0fe2000000003e */
[----:B------:R-:W5:Y:S01]  /*6b70*/  LDS R3, [R21+0x190] ;  /* 0x0001900015037984 */ /* 0x000f620000000800 */
[C---:B--2---:R-:W-:Y:S01]  /*6b80*/  FFMA R31, R14.reuse, R4, R31 ;  /* 0x000000040e1f7223 */ /* 0x044fe2000000001f */
[C---:B------:R-:W-:Y:S01]  /*6b90*/  FFMA R68, R14.reuse, R5, R68 ;  /* 0x000000050e447223 */ /* 0x040fe20000000044 */
[CC--:B------:R-:W-:Y:S01]  /*6ba0*/  FFMA R69, R14.reuse, R6.reuse, R69 ;  /* 0x000000060e457223 */ /* 0x0c0fe20000000045 */
[-C--:B------:R-:W-:Y:S01]  /*6bb0*/  FFMA R80, R14, R7.reuse, R80 ;  /* 0x000000070e507223 */ /* 0x080fe20000000050 */
[C---:B------:R-:W-:Y:S01]  /*6bc0*/  FFMA R65, R25.reuse, R6, R65 ;  /* 0x0000000619417223 */ /* 0x040fe20000000041 */
[----:B------:R-:W-:Y:S01]  /*6bd0*/  FFMA R74, R25, R7, R74 ;  /* 0x00000007194a7223 */ /* 0x000fe2000000004a */
[----:B------:R-:W2:Y:S01]  /*6be0*/  LDS R14, [R21+0x1e0] ;  /* 0x0001e000150e7984 */ /* 0x000ea20000000800 */
        /* <DEDUP_REMOVED lines=8> */
[----:B------:R-:W-:Y:S01]  /*6c70*/  LDS R24, [R22] ;  /* 0x0000000016187984 */ /* 0x000fe20000000800 */
[----:B-1----:R-:W-:-:S03]  /*6c80*/  FFMA R29, R8, R16, R23 ;  /* 0x00000010081d7223 */ /* 0x002fc60000000017 */
[----:B------:R-:W1:Y:S01]  /*6c90*/  LDS.128 R4, [R2+0x1c00] ;  /* 0x001c000002047984 */ /* 0x000e620000000c00 */
[C---:B------:R-:W-:Y:S01]  /*6ca0*/  FFMA R70, R8.reuse, R17, R70 ;  /* 0x0000001108467223 */ /* 0x040fe20000000046 */
[C---:B------:R-:W-:Y:S01]  /*6cb0*/  FFMA R67, R8.reuse, R18, R67 ;  /* 0x0000001208437223 */ /* 0x040fe20000000043 */
[CC--:B---3--:R-:W-:Y:S01]  /*6cc0*/  FFMA R33, R11.reuse, R16.reuse, R32 ;  /* 0x000000100b217223 */ /* 0x0c8fe20000000020 */
[----:B------:R-:W3:Y:S01]  /*6cd0*/  LDS R21, [R22+0x50] ;  /* 0x0000500016157984 */ /* 0x000ee20000000800 */
[----:B------:R-:W-:Y:S01]  /*6ce0*/  FFMA R72, R8, R19, R72 ;  /* 0x0000001308487223 */ /* 0x000fe20000000048 */
[-C--:B------:R-:W-:Y:S01]  /*6cf0*/  FFMA R64, R11, R17.reuse, R64 ;  /* 0x000000110b407223 */ /* 0x080fe20000000040 */
[C---:B------:R-:W-:Y:S01]  /*6d00*/  FFMA R36, R9.reuse, R16, R36 ;  /* 0x0000001009247223 */ /* 0x040fe20000000024 */
[----:B------:R-:W3:Y:S01]  /*6d10*/  LDS R23, [R22+0xa0] ;  /* 0x0000a00016177984 */ /* 0x000ee20000000800 */
[C---:B------:R-:W-:Y:S01]  /*6d20*/  FFMA R62, R9.reuse, R17, R62 ;  /* 0x00000011093e7223 */ /* 0x040fe2000000003e */
[C---:B------:R-:W-:Y:S01]  /*6d30*/  FFMA R65, R9.reuse, R18, R65 ;  /* 0x0000001209417223 */ /* 0x040fe20000000041 */
[----:B------:R-:W-:Y:S01]  /*6d40*/  FFMA R74, R9, R19, R74 ;  /* 0x00000013094a7223 */ /* 0x000fe2000000004a */
[----:B------:R-:W3:Y:S01]  /*6d50*/  LDS R26, [R22+0xf0] ;  /* 0x0000f000161a7984 */ /* 0x000ee20000000800 */
[C---:B----4-:R-:W-:Y:S01]  /*6d60*/  FFMA R30, R10.reuse, R16, R35 ;  /* 0x000000100a1e7223 */ /* 0x050fe20000000023 */
[CC--:B------:R-:W-:Y:S01]  /*6d70*/  FFMA R66, R10.reuse, R17.reuse, R66 ;  /* 0x000000110a427223 */ /* 0x0c0fe20000000042 */
[----:B------:R-:W-:Y:S01]  /*6d80*/  FFMA R63, R10, R18, R63 ;  /* 0x000000120a3f7223 */ /* 0x000fe2000000003f */
[----:B------:R-:W4:Y:S01]  /*6d90*/  LDS R27, [R22+0x140] ;  /* 0x00014000161b7984 */ /* 0x000f220000000800 */
[C---:B-----5:R-:W-:Y:S01]  /*6da0*/  FFMA R32, R12.reuse, R16, R31 ;  /* 0x000000100c207223 */ /* 0x060fe2000000001f */
[C---:B------:R-:W-:Y:S01]  /*6db0*/  FFMA R68, R12.reuse, R17, R68 ;  /* 0x000000110c447223 */ /* 0x040fe20000000044 */
[CC--:B------:R-:W-:Y:S01]  /*6dc0*/  FFMA R69, R12.reuse, R18.reuse, R69 ;  /* 0x000000120c457223 */ /* 0x0c0fe20000000045 */
[----:B------:R-:W5:Y:S01]  /*6dd0*/  LDS R28, [R22+0x190] ;  /* 0x00019000161c7984 */ /* 0x000f620000000800 */
[-C--:B------:R-:W-:Y:S01]  /*6de0*/  FFMA R80, R12, R19.reuse, R80 ;  /* 0x000000130c507223 */ /* 0x080fe20000000050 */
[-C--:B------:R-:W-:Y:S01]  /*6df0*/  FFMA R82, R10, R19.reuse, R82 ;  /* 0x000000130a527223 */ /* 0x080fe20000000052 */
[C---:B------:R-:W-:Y:S01]  /*6e00*/  FFMA R61, R11.reuse, R18, R61 ;  /* 0x000000120b3d7223 */ /* 0x040fe2000000003d */
[----:B------:R-:W5:Y:S01]  /*6e10*/  LDS R12, [R22+0x1e0] ;  /* 0x0001e000160c7984 */ /* 0x000f620000000800 */
[----:B------:R-:W-:Y:S01]  /*6e20*/  FFMA R76, R11, R19, R76 ;  /* 0x000000130b4c7223 */ /* 0x000fe2000000004c */
[C---:B------:R-:W-:Y:S01]  /*6e30*/  FFMA R31, R3.reuse, R16, R20 ;  /* 0x00000010031f7223 */ /* 0x040fe20000000014 */
[C---:B------:R-:W-:Y:S01]  /*6e40*/  FFMA R48, R3.reuse, R17, R48 ;  /* 0x0000001103307223 */ /* 0x040fe20000000030 */
[----:B------:R-:W-:Y:S01]  /*6e50*/  LDS R34, [R13] ;  /* 0x000000000d227984 */ /* 0x000fe20000000800 */
[C---:B------:R-:W-:Y:S01]  /*6e60*/  FFMA R53, R3.reuse, R18, R53 ;  /* 0x0000001203357223 */ /* 0x040fe20000000035 */
[----:B------:R-:W-:Y:S01]  /*6e70*/  FFMA R50, R3, R19, R50 ;  /* 0x0000001303327223 */ /* 0x000fe20000000032 */
[C---:B--2---:R-:W-:Y:S01]  /*6e80*/  FFMA R15, R14.reuse, R16, R15 ;  /* 0x000000100e0f7223 */ /* 0x044fe2000000000f */
[----:B------:R2:W5:Y:S01]  /*6e90*/  LDS.128 R8, [R2+0x1e00] ;  /* 0x001e000002087984 */ /* 0x0005620000000c00 */
[C---:B------:R-:W-:Y:S01]  /*6ea0*/  FFMA R16, R14.reuse, R17, R25 ;  /* 0x000000110e107223 */ /* 0x040fe20000000019 */
[C---:B------:R-:W-:Y:S01]  /*6eb0*/  FFMA R47, R14.reuse, R18, R47 ;  /* 0x000000120e2f7223 */ /* 0x040fe2000000002f */
[----:B------:R-:W-:Y:S01]  /*6ec0*/  FFMA R52, R14, R19, R52 ;  /* 0x000000130e347223 */ /* 0x000fe20000000034 */
[----:B------:R-:W5:Y:S04]  /*6ed0*/  LDS R35, [R13+0x50] ;  /* 0x000050000d237984 */ /* 0x000f680000000800 */
[----:B------:R-:W5:Y:S01]  /*6ee0*/  LDS R37, [R13+0xa0] ;  /* 0x0000a0000d257984 */ /* 0x000f620000000800 */
[----:B--2---:R-:W2:Y:S01]  /*6ef0*/  LDC.64 R2, c[0x0][0x390] ;  /* 0x0000e400ff027b82 */ /* 0x004ea20000000a00 */
[C---:B-1----:R-:W-:Y:S01]  /*6f00*/  FFMA R29, R24.reuse, R4, R29 ;  /* 0x00000004181d7223 */ /* 0x042fe2000000001d */
[C---:B------:R-:W-:Y:S01]  /*6f10*/  FFMA R17, R24.reuse, R5, R70 ;  /* 0x0000000518117223 */ /* 0x040fe20000000046 */
[----:B------:R-:W1:Y:S01]  /*6f20*/  LDS R38, [R13+0xf0] ;  /* 0x0000f0000d267984 */ /* 0x000e620000000800 */
[C---:B------:R-:W-:Y:S01]  /*6f30*/  FFMA R67, R24.reuse, R6, R67 ;  /* 0x0000000618437223 */ /* 0x040fe20000000043 */
[----:B------:R-:W-:Y:S01]  /*6f40*/  FFMA R43, R24, R7, R72 ;  /* 0x00000007182b7223 */ /* 0x000fe20000000048 */
[C---:B---3--:R-:W-:Y:S01]  /*6f50*/  FFMA R36, R21.reuse, R4, R36 ;  /* 0x0000000415247223 */ /* 0x048fe20000000024 */
[----:B------:R-:W3:Y:S01]  /*6f60*/  LDS R39, [R13+0x140] ;  /* 0x000140000d277984 */ /* 0x000ee20000000800 */
[C---:B------:R-:W-:Y:S01]  /*6f70*/  FFMA R62, R21.reuse, R5, R62 ;  /* 0x00000005153e7223 */ /* 0x040fe2000000003e */
[C---:B------:R-:W-:Y:S01]  /*6f80*/  FFMA R22, R21.reuse, R6, R65 ;  /* 0x0000000615167223 */ /* 0x040fe20000000041 */
[----:B------:R-:W-:Y:S01]  /*6f90*/  FFMA R74, R21, R7, R74 ;  /* 0x00000007154a7223 */ /* 0x000fe2000000004a */
[----:B------:R-:W3:Y:S01]  /*6fa0*/  LDS R40, [R13+0x190] ;  /* 0x000190000d287984 */ /* 0x000ee20000000800 */
[CC--:B------:R-:W-:Y:S01]  /*6fb0*/  FFMA R30, R23.reuse, R4.reuse, R30 ;  /* 0x00000004171e7223 */ /* 0x0c0fe2000000001e */
[-C--:B------:R-:W-:Y:S01]  /*6fc0*/  FFMA R33, R26, R4.reuse, R33 ;  /* 0x000000041a217223 */ /* 0x080fe20000000021 */
[----:B------:R-:W-:Y:S01]  /*6fd0*/  FFMA R66, R23, R5, R66 ;  /* 0x0000000517427223 */ /* 0x000fe20000000042 */
[----:B------:R5:W3:Y:S01]  /*6fe0*/  LDS R41, [R13+0x1e0] ;  /* 0x0001e0000d297984 */ /* 0x000ae20000000800 */
[----:B----4-:R-:W-:Y:S01]  /*6ff0*/  FFMA R24, R27, R4, R32 ;  /* 0x000000041b187223 */ /* 0x010fe20000000020 */
[C---:B------:R-:W-:Y:S01]  /*7000*/  FFMA R42, R23.reuse, R6, R63 ;  /* 0x00000006172a7223 */ /* 0x040fe2000000003f */
[----:B------:R-:W-:Y:S01]  /*7010*/  FFMA R82, R23, R7, R82 ;  /* 0x0000000717527223 */ /* 0x000fe20000000052 */
[-C--:B-----5:R-:W-:Y:S01]  /*7020*/  FFMA R31, R28, R4.reuse, R31 ;  /* 0x000000041c1f7223 */ /* 0x0a0fe2000000001f */
[-C--:B------:R-:W-:Y:S01]  /*7030*/  FFMA R21, R26, R5.reuse, R64 ;  /* 0x000000051a157223 */ /* 0x080fe20000000040 */
[CC--:B------:R-:W-:Y:S01]  /*7040*/  FFMA R68, R27.reuse, R5.reuse, R68 ;  /* 0x000000051b447223 */ /* 0x0c0fe20000000044 */
[----:B------:R-:W-:Y:S01]  /*7050*/  FFMA R19, R28, R5, R48 ;  /* 0x000000051c137223 */ /* 0x000fe20000000030 */
[----:B------:R-:W-:Y:S01]  /*7060*/  FFMA R14, R12, R4, R15 ;  /* 0x000000040c0e7223 */ /* 0x000fe2000000000f */
[CC--:B------:R-:W-:Y:S01]  /*7070*/  FFMA R61, R26.reuse, R6.reuse, R61 ;  /* 0x000000061a3d7223 */ /* 0x0c0fe2000000003d */
[----:B------:R-:W-:Y:S01]  /*7080*/  FFMA R23, R26, R7, R76 ;  /* 0x000000071a177223 */ /* 0x000fe2000000004c */
[----:B------:R-:W-:Y:S01]  /*7090*/  FFMA R18, R12, R5, R16 ;  /* 0x000000050c127223 */ /* 0x000fe20000000010 */
[CC--:B------:R-:W-:Y:S01]  /*70a0*/  FFMA R26, R27.reuse, R6.reuse, R69 ;  /* 0x000000061b1a7223 */ /* 0x0c0fe20000000045 */
[-C--:B------:R-:W-:Y:S01]  /*70b0*/  FFMA R80, R27, R7.reuse, R80 ;  /* 0x000000071b507223 */ /* 0x080fe20000000050 */
[CC--:B------:R-:W-:Y:S01]  /*70c0*/  FFMA R53, R28.reuse, R6.reuse, R53 ;  /* 0x000000061c357223 */ /* 0x0c0fe20000000035 */
[-C--:B------:R-:W-:Y:S01]  /*70d0*/  FFMA R45, R28, R7.reuse, R50 ;  /* 0x000000071c2d7223 */ /* 0x080fe20000000032 */
[C---:B------:R-:W-:Y:S01]  /*70e0*/  FFMA R32, R12.reuse, R6, R47 ;  /* 0x000000060c207223 */ /* 0x040fe2000000002f */
[----:B------:R-:W-:Y:S01]  /*70f0*/  FFMA R52, R12, R7, R52 ;  /* 0x000000070c347223 */ /* 0x000fe20000000034 */
[CC--:B------:R-:W-:Y:S01]  /*7100*/  FFMA R4, R34.reuse, R8.reuse, R29 ;  /* 0x0000000822047223 */ /* 0x0c0fe2000000001d */
[CC--:B------:R-:W-:Y:S01]  /*7110*/  FFMA R5, R34.reuse, R9.reuse, R17 ;  /* 0x0000000922057223 */ /* 0x0c0fe20000000011 */
[C---:B------:R-:W-:Y:S01]  /*7120*/  FFMA R12, R35.reuse, R8, R36 ;  /* 0x00000008230c7223 */ /* 0x040fe20000000024 */
[----:B------:R-:W-:Y:S01]  /*7130*/  FFMA R13, R35, R9, R62 ;  /* 0x00000009230d7223 */ /* 0x000fe2000000003e */
[C---:B------:R-:W-:Y:S01]  /*7140*/  FFMA R6, R34.reuse, R10, R67 ;  /* 0x0000000a22067223 */ /* 0x040fe20000000043 */
[----:B------:R-:W-:Y:S01]  /*7150*/  FFMA R7, R34, R11, R43 ;  /* 0x0000000b22077223 */ /* 0x000fe2000000002b */
[C---:B------:R-:W-:Y:S01]  /*7160*/  FFMA R16, R37.reuse, R8, R30 ;  /* 0x0000000825107223 */ /* 0x040fe2000000001e */
[----:B------:R-:W-:Y:S01]  /*7170*/  FFMA R17, R37, R9, R66 ;  /* 0x0000000925117223 */ /* 0x000fe20000000042 */
[----:B------:R-:W-:Y:S01]  /*7180*/  FFMA R15, R35, R11, R74 ;  /* 0x0000000b230f7223 */ /* 0x000fe2000000004a */
[----:B--2---:R-:W-:-:S04]  /*7190*/  IMAD.WIDE.U32 R2, R0, 0x4, R2 ;  /* 0x0000000400027825 */ /* 0x004fc800078e0002 */
[CC--:B-1----:R-:W-:Y:S01]  /*71a0*/  FFMA R20, R38.reuse, R8.reuse, R33 ;  /* 0x0000000826147223 */ /* 0x0c2fe20000000021 */
[C---:B------:R-:W-:Y:S01]  /*71b0*/  FFMA R21, R38.reuse, R9, R21 ;  /* 0x0000000926157223 */ /* 0x040fe20000000015 */
[----:B------:R-:W-:Y:S01]  /*71c0*/  FFMA R23, R38, R11, R23 ;  /* 0x0000000b26177223 */ /* 0x000fe20000000017 */
[C---:B---3--:R-:W-:Y:S01]  /*71d0*/  FFMA R24, R39.reuse, R8, R24 ;  /* 0x0000000827187223 */ /* 0x048fe20000000018 */
[C---:B------:R-:W-:Y:S01]  /*71e0*/  FFMA R25, R39.reuse, R9, R68 ;  /* 0x0000000927197223 */ /* 0x040fe20000000044 */
[C---:B------:R-:W-:Y:S01]  /*71f0*/  FFMA R26, R39.reuse, R10, R26 ;  /* 0x0000000a271a7223 */ /* 0x040fe2000000001a */
[----:B------:R-:W-:Y:S01]  /*7200*/  FFMA R27, R39, R11, R80 ;  /* 0x0000000b271b7223 */ /* 0x000fe20000000050 */
[C---:B------:R-:W-:Y:S01]  /*7210*/  FFMA R28, R40.reuse, R8, R31 ;  /* 0x00000008281c7223 */ /* 0x040fe2000000001f */
[C---:B------:R-:W-:Y:S01]  /*7220*/  FFMA R29, R40.reuse, R9, R19 ;  /* 0x00000009281d7223 */ /* 0x040fe20000000013 */
[----:B------:R-:W-:Y:S01]  /*7230*/  FFMA R30, R40, R10, R53 ;  /* 0x0000000a281e7223 */ /* 0x000fe20000000035 */
[----:B------:R-:W-:Y:S01]  /*7240*/  FFMA R19, R37, R11, R82 ;  /* 0x0000000b25137223 */ /* 0x000fe20000000052 */
[C---:B------:R-:W-:Y:S01]  /*7250*/  FFMA R8, R41.reuse, R8, R14 ;  /* 0x0000000829087223 */ /* 0x040fe2000000000e */
[----:B------:R-:W-:Y:S01]  /*7260*/  FFMA R9, R41, R9, R18 ;  /* 0x0000000929097223 */ /* 0x000fe20000000012 */
[-C--:B------:R-:W-:Y:S01]  /*7270*/  FFMA R14, R35, R10.reuse, R22 ;  /* 0x0000000a230e7223 */ /* 0x080fe20000000016 */
[-C--:B------:R-:W-:Y:S01]  /*7280*/  FFMA R18, R37, R10.reuse, R42 ;  /* 0x0000000a25127223 */ /* 0x080fe2000000002a */
[-C--:B------:R-:W-:Y:S01]  /*7290*/  FFMA R22, R38, R10.reuse, R61 ;  /* 0x0000000a26167223 */ /* 0x080fe2000000003d */
[-C--:B------:R-:W-:Y:S01]  /*72a0*/  FFMA R31, R40, R11.reuse, R45 ;  /* 0x0000000b281f7223 */ /* 0x080fe2000000002d */
[C---:B------:R-:W-:Y:S01]  /*72b0*/  FFMA R10, R41.reuse, R10, R32 ;  /* 0x0000000a290a7223 */ /* 0x040fe20000000020 */
[----:B------:R-:W-:Y:S01]  /*72c0*/  FFMA R11, R41, R11, R52 ;  /* 0x0000000b290b7223 */ /* 0x000fe20000000034 */
[----:B------:R-:W-:Y:S04]  /*72d0*/  STG.E.128 desc[UR6][R2.64], R4 ;  /* 0x0000000402007986 */ /* 0x000fe8000c101d06 */
[----:B------:R-:W-:Y:S04]  /*72e0*/  STG.E.128 desc[UR6][R2.64+0xe00], R12 ;  /* 0x000e000c02007986 */ /* 0x000fe8000c101d06 */
[----:B------:R-:W-:Y:S04]  /*72f0*/  STG.E.128 desc[UR6][R2.64+0x1c00], R16 ;  /* 0x001c001002007986 */ /* 0x000fe8000c101d06 */
[----:B------:R-:W-:Y:S04]  /*7300*/  STG.E.128 desc[UR6][R2.64+0x2a00], R20 ;  /* 0x002a001402007986 */ /* 0x000fe8000c101d06 */
[----:B------:R-:W-:Y:S04]  /*7310*/  STG.E.128 desc[UR6][R2.64+0x3800], R24 ;  /* 0x0038001802007986 */ /* 0x000fe8000c101d06 */
[----:B------:R-:W-:Y:S04]  /*7320*/  STG.E.128 desc[UR6][R2.64+0x4600], R28 ;  /* 0x0046001c02007986 */ /* 0x000fe8000c101d06 */
[----:B------:R-:W-:Y:S01]  /*7330*/  STG.E.128 desc[UR6][R2.64+0x5400], R8 ;  /* 0x0054000802007986 */ /* 0x000fe2000c101d06 */
[----:B------:R-:W-:Y:S05]  /*7340*/  EXIT ;  /* 0x000000000000794d */ /* 0x000fea0003800000 */
.L_x_3:
[----:B------:R-:W-:-:S00]  /*7350*/  BRA `(.L_x_3) ;  /* 0xfffffffc00fc7947 */ /* 0x000fc0000383ffff */
[----:B------:R-:W-:-:S00]  /*7360*/  NOP ;  /* 0x0000000000007918 */ /* 0x000fc00000000000 */
        /* <DEDUP_REMOVED lines=9> */
.L_x_4:


//--------------------- .nv.shared.main_kernel0   --------------------------
	.section	.nv.shared.main_kernel0,"aw",@nobits
	.sectionflags	@""
	.align	16
	.zero		1024


//--------------------- .nv.shared.reserved.0     --------------------------
	.section	.nv.shared.reserved.0,"aw",@nobits
	.weak		__nv_reservedSMEM_offset_0_alias
	.size		__nv_reservedSMEM_offset_0_alias, 0, 64
	.other		__nv_reservedSMEM_offset_0_alias,@"STO_CUDA_RESERVED_SHARED STV_DEFAULT"
__nv_reservedSMEM_offset_0_alias:
	.zero		0
	.zero		64


//--------------------- .nv.constant0.main_kernel0 --------------------------
	.section	.nv.constant0.main_kernel0,"a",@progbits
	.sectionflags	@""
	.align	4
.nv.constant0.main_kernel0:
	.zero		920


//--------------------- SYMBOLS --------------------------

	.type		.nv.reservedSmem.offset0,@object
	.size		.nv.reservedSmem.offset0,0x4
	.type		.nv.reservedSmem.cap,@object
	.size		.nv.reservedSmem.cap,0x4
